//
// Generated by NVIDIA NVVM Compiler
//
// Compiler Build ID: CL-36424714
// Cuda compilation tools, release 13.0, V13.0.88
// Based on NVVM 20.0.0
//

.version 9.0
.target sm_100
.address_size 64

	// .globl	_Z11matmul_elemiP6__halfS0_S0_
// _ZZ12tiled_matmuliP6__halfS0_S0_E6a_tile has been demoted
// _ZZ12tiled_matmuliP6__halfS0_S0_E6b_tile has been demoted

.visible .entry _Z11matmul_elemiP6__halfS0_S0_(
	.param .u32 _Z11matmul_elemiP6__halfS0_S0__param_0,
	.param .u64 .ptr .align 1 _Z11matmul_elemiP6__halfS0_S0__param_1,
	.param .u64 .ptr .align 1 _Z11matmul_elemiP6__halfS0_S0__param_2,
	.param .u64 .ptr .align 1 _Z11matmul_elemiP6__halfS0_S0__param_3
)
{
	.reg .pred 	%p<10>;
	.reg .b16 	%rs<32>;
	.reg .b32 	%r<40>;
	.reg .b32 	%f<68>;
	.reg .b64 	%rd<67>;

	ld.param.u32 	%r18, [_Z11matmul_elemiP6__halfS0_S0__param_0];
	ld.param.u64 	%rd14, [_Z11matmul_elemiP6__halfS0_S0__param_1];
	ld.param.u64 	%rd15, [_Z11matmul_elemiP6__halfS0_S0__param_2];
	cvta.to.global.u64 	%rd1, %rd15;
	cvta.to.global.u64 	%rd2, %rd14;
	mov.u32 	%r19, %ctaid.x;
	mov.u32 	%r20, %ntid.x;
	mov.u32 	%r21, %tid.x;
	mad.lo.s32 	%r1, %r19, %r20, %r21;
	mov.u32 	%r22, %ctaid.y;
	mov.u32 	%r23, %ntid.y;
	mov.u32 	%r24, %tid.y;
	mad.lo.s32 	%r2, %r22, %r23, %r24;
	max.s32 	%r25, %r2, %r1;
	setp.ge.s32 	%p1, %r25, %r18;
	@%p1 bra 	$L__BB0_13;
	mul.lo.s32 	%r3, %r2, %r18;
	and.b32  	%r4, %r18, 7;
	setp.lt.u32 	%p2, %r18, 8;
	mov.f32 	%f67, 0f00000000;
	mov.b32 	%r38, 0;
	@%p2 bra 	$L__BB0_4;
	and.b32  	%r38, %r18, 2147483640;
	neg.s32 	%r36, %r38;
	mul.wide.s32 	%rd16, %r18, 2;
	add.s64 	%rd3, %rd1, %rd16;
	shl.b32 	%r7, %r18, 3;
	mul.wide.s32 	%rd17, %r18, 4;
	add.s64 	%rd4, %rd1, %rd17;
	mul.wide.s32 	%rd18, %r18, 6;
	add.s64 	%rd5, %rd1, %rd18;
	mul.wide.s32 	%rd19, %r18, 8;
	add.s64 	%rd6, %rd1, %rd19;
	mul.wide.s32 	%rd20, %r18, 10;
	add.s64 	%rd7, %rd1, %rd20;
	mul.wide.s32 	%rd21, %r18, 12;
	add.s64 	%rd8, %rd1, %rd21;
	mul.wide.s32 	%rd22, %r18, 14;
	add.s64 	%rd9, %rd1, %rd22;
	mul.wide.u32 	%rd23, %r3, 2;
	add.s64 	%rd24, %rd23, %rd2;
	add.s64 	%rd66, %rd24, 8;
	mov.f32 	%f67, 0f00000000;
	mov.u32 	%r35, %r1;
$L__BB0_3:
	.pragma "nounroll";
	mul.wide.s32 	%rd25, %r35, 2;
	add.s64 	%rd26, %rd3, %rd25;
	add.s64 	%rd27, %rd4, %rd25;
	add.s64 	%rd28, %rd5, %rd25;
	add.s64 	%rd29, %rd6, %rd25;
	add.s64 	%rd30, %rd7, %rd25;
	add.s64 	%rd31, %rd8, %rd25;
	add.s64 	%rd32, %rd9, %rd25;
	add.s64 	%rd33, %rd1, %rd25;
	ld.global.u16 	%rs1, [%rd66+-8];
	// begin inline asm
	{  cvt.f32.f16 %f16, %rs1;}

	// end inline asm
	ld.global.u16 	%rs2, [%rd33];
	// begin inline asm
	{  cvt.f32.f16 %f17, %rs2;}

	// end inline asm
	fma.rn.f32 	%f32, %f16, %f17, %f67;
	ld.global.u16 	%rs3, [%rd66+-6];
	// begin inline asm
	{  cvt.f32.f16 %f18, %rs3;}

	// end inline asm
	ld.global.u16 	%rs4, [%rd26];
	// begin inline asm
	{  cvt.f32.f16 %f19, %rs4;}

	// end inline asm
	fma.rn.f32 	%f33, %f18, %f19, %f32;
	ld.global.u16 	%rs5, [%rd66+-4];
	// begin inline asm
	{  cvt.f32.f16 %f20, %rs5;}

	// end inline asm
	ld.global.u16 	%rs6, [%rd27];
	// begin inline asm
	{  cvt.f32.f16 %f21, %rs6;}

	// end inline asm
	fma.rn.f32 	%f34, %f20, %f21, %f33;
	ld.global.u16 	%rs7, [%rd66+-2];
	// begin inline asm
	{  cvt.f32.f16 %f22, %rs7;}

	// end inline asm
	ld.global.u16 	%rs8, [%rd28];
	// begin inline asm
	{  cvt.f32.f16 %f23, %rs8;}

	// end inline asm
	fma.rn.f32 	%f35, %f22, %f23, %f34;
	ld.global.u16 	%rs9, [%rd66];
	// begin inline asm
	{  cvt.f32.f16 %f24, %rs9;}

	// end inline asm
	ld.global.u16 	%rs10, [%rd29];
	// begin inline asm
	{  cvt.f32.f16 %f25, %rs10;}

	// end inline asm
	fma.rn.f32 	%f36, %f24, %f25, %f35;
	ld.global.u16 	%rs11, [%rd66+2];
	// begin inline asm
	{  cvt.f32.f16 %f26, %rs11;}

	// end inline asm
	ld.global.u16 	%rs12, [%rd30];
	// begin inline asm
	{  cvt.f32.f16 %f27, %rs12;}

	// end inline asm
	fma.rn.f32 	%f37, %f26, %f27, %f36;
	ld.global.u16 	%rs13, [%rd66+4];
	// begin inline asm
	{  cvt.f32.f16 %f28, %rs13;}

	// end inline asm
	ld.global.u16 	%rs14, [%rd31];
	// begin inline asm
	{  cvt.f32.f16 %f29, %rs14;}

	// end inline asm
	fma.rn.f32 	%f38, %f28, %f29, %f37;
	ld.global.u16 	%rs15, [%rd66+6];
	// begin inline asm
	{  cvt.f32.f16 %f30, %rs15;}

	// end inline asm
	ld.global.u16 	%rs16, [%rd32];
	// begin inline asm
	{  cvt.f32.f16 %f31, %rs16;}

	// end inline asm
	fma.rn.f32 	%f67, %f30, %f31, %f38;
	add.s32 	%r36, %r36, 8;
	add.s32 	%r35, %r35, %r7;
	add.s64 	%rd66, %rd66, 16;
	setp.ne.s32 	%p3, %r36, 0;
	@%p3 bra 	$L__BB0_3;
$L__BB0_4:
	setp.eq.s32 	%p4, %r4, 0;
	@%p4 bra 	$L__BB0_12;
	and.b32  	%r13, %r18, 3;
	setp.lt.u32 	%p5, %r4, 4;
	@%p5 bra 	$L__BB0_7;
	add.s32 	%r27, %r38, %r3;
	mul.wide.u32 	%rd34, %r27, 2;
	add.s64 	%rd35, %rd2, %rd34;
	ld.global.u16 	%rs17, [%rd35];
	// begin inline asm
	{  cvt.f32.f16 %f40, %rs17;}

	// end inline asm
	mad.lo.s32 	%r28, %r38, %r18, %r1;
	mul.wide.s32 	%rd36, %r28, 2;
	add.s64 	%rd37, %rd1, %rd36;
	ld.global.u16 	%rs18, [%rd37];
	// begin inline asm
	{  cvt.f32.f16 %f41, %rs18;}

	// end inline asm
	fma.rn.f32 	%f48, %f40, %f41, %f67;
	cvt.u64.u32 	%rd38, %r3;
	cvt.u64.u32 	%rd39, %r38;
	add.s64 	%rd40, %rd39, %rd38;
	shl.b64 	%rd41, %rd40, 1;
	add.s64 	%rd42, %rd2, %rd41;
	ld.global.u16 	%rs19, [%rd42+2];
	// begin inline asm
	{  cvt.f32.f16 %f42, %rs19;}

	// end inline asm
	mul.wide.s32 	%rd43, %r18, 2;
	add.s64 	%rd44, %rd37, %rd43;
	ld.global.u16 	%rs20, [%rd44];
	// begin inline asm
	{  cvt.f32.f16 %f43, %rs20;}

	// end inline asm
	fma.rn.f32 	%f49, %f42, %f43, %f48;
	ld.global.u16 	%rs21, [%rd42+4];
	// begin inline asm
	{  cvt.f32.f16 %f44, %rs21;}

	// end inline asm
	add.s64 	%rd45, %rd44, %rd43;
	ld.global.u16 	%rs22, [%rd45];
	// begin inline asm
	{  cvt.f32.f16 %f45, %rs22;}

	// end inline asm
	fma.rn.f32 	%f50, %f44, %f45, %f49;
	ld.global.u16 	%rs23, [%rd42+6];
	// begin inline asm
	{  cvt.f32.f16 %f46, %rs23;}

	// end inline asm
	add.s64 	%rd46, %rd45, %rd43;
	ld.global.u16 	%rs24, [%rd46];
	// begin inline asm
	{  cvt.f32.f16 %f47, %rs24;}

	// end inline asm
	fma.rn.f32 	%f67, %f46, %f47, %f50;
	add.s32 	%r38, %r38, 4;
$L__BB0_7:
	setp.eq.s32 	%p6, %r13, 0;
	@%p6 bra 	$L__BB0_12;
	setp.eq.s32 	%p7, %r13, 1;
	@%p7 bra 	$L__BB0_10;
	add.s32 	%r29, %r38, %r3;
	mul.wide.u32 	%rd47, %r29, 2;
	add.s64 	%rd48, %rd2, %rd47;
	ld.global.u16 	%rs25, [%rd48];
	// begin inline asm
	{  cvt.f32.f16 %f52, %rs25;}

	// end inline asm
	mad.lo.s32 	%r30, %r38, %r18, %r1;
	mul.wide.s32 	%rd49, %r30, 2;
	add.s64 	%rd50, %rd1, %rd49;
	ld.global.u16 	%rs26, [%rd50];
	// begin inline asm
	{  cvt.f32.f16 %f53, %rs26;}

	// end inline asm
	fma.rn.f32 	%f56, %f52, %f53, %f67;
	cvt.u64.u32 	%rd51, %r3;
	cvt.u64.u32 	%rd52, %r38;
	add.s64 	%rd53, %rd52, %rd51;
	shl.b64 	%rd54, %rd53, 1;
	add.s64 	%rd55, %rd2, %rd54;
	ld.global.u16 	%rs27, [%rd55+2];
	// begin inline asm
	{  cvt.f32.f16 %f54, %rs27;}

	// end inline asm
	mul.wide.s32 	%rd56, %r18, 2;
	add.s64 	%rd57, %rd50, %rd56;
	ld.global.u16 	%rs28, [%rd57];
	// begin inline asm
	{  cvt.f32.f16 %f55, %rs28;}

	// end inline asm
	fma.rn.f32 	%f67, %f54, %f55, %f56;
	add.s32 	%r38, %r38, 2;
$L__BB0_10:
	and.b32  	%r31, %r18, 1;
	setp.eq.b32 	%p8, %r31, 1;
	not.pred 	%p9, %p8;
	@%p9 bra 	$L__BB0_12;
	add.s32 	%r32, %r38, %r3;
	mul.wide.u32 	%rd58, %r32, 2;
	add.s64 	%rd59, %rd2, %rd58;
	ld.global.u16 	%rs29, [%rd59];
	// begin inline asm
	{  cvt.f32.f16 %f57, %rs29;}

	// end inline asm
	mad.lo.s32 	%r33, %r38, %r18, %r1;
	mul.wide.s32 	%rd60, %r33, 2;
	add.s64 	%rd61, %rd1, %rd60;
	ld.global.u16 	%rs30, [%rd61];
	// begin inline asm
	{  cvt.f32.f16 %f58, %rs30;}

	// end inline asm
	fma.rn.f32 	%f67, %f57, %f58, %f67;
$L__BB0_12:
	ld.param.u64 	%rd65, [_Z11matmul_elemiP6__halfS0_S0__param_3];
	add.s32 	%r34, %r3, %r1;
	cvta.to.global.u64 	%rd62, %rd65;
	mul.wide.s32 	%rd63, %r34, 2;
	add.s64 	%rd64, %rd62, %rd63;
	// begin inline asm
	{  cvt.rn.f16.f32 %rs31, %f67;}

	// end inline asm
	st.global.u16 	[%rd64], %rs31;
$L__BB0_13:
	ret;

}
	// .globl	_Z12tiled_matmuliP6__halfS0_S0_
.visible .entry _Z12tiled_matmuliP6__halfS0_S0_(
	.param .u32 _Z12tiled_matmuliP6__halfS0_S0__param_0,
	.param .u64 .ptr .align 1 _Z12tiled_matmuliP6__halfS0_S0__param_1,
	.param .u64 .ptr .align 1 _Z12tiled_matmuliP6__halfS0_S0__param_2,
	.param .u64 .ptr .align 1 _Z12tiled_matmuliP6__halfS0_S0__param_3
)
{
	.reg .pred 	%p<8>;
	.reg .b16 	%rs<76>;
	.reg .b32 	%r<42>;
	.reg .b32 	%f<106>;
	.reg .b64 	%rd<13>;
	// demoted variable
	.shared .align 2 .b8 _ZZ12tiled_matmuliP6__halfS0_S0_E6a_tile[2048];
	// demoted variable
	.shared .align 2 .b8 _ZZ12tiled_matmuliP6__halfS0_S0_E6b_tile[2048];
	ld.param.u32 	%r23, [_Z12tiled_matmuliP6__halfS0_S0__param_0];
	ld.param.u64 	%rd4, [_Z12tiled_matmuliP6__halfS0_S0__param_1];
	ld.param.u64 	%rd5, [_Z12tiled_matmuliP6__halfS0_S0__param_2];
	ld.param.u64 	%rd6, [_Z12tiled_matmuliP6__halfS0_S0__param_3];
	mov.u32 	%r24, %ctaid.x;
	shl.b32 	%r1, %r24, 5;
	mov.u32 	%r37, %tid.x;
	add.s32 	%r3, %r1, %r37;
	mov.u32 	%r25, %ctaid.y;
	shl.b32 	%r26, %r25, 5;
	mov.u32 	%r39, %tid.y;
	add.s32 	%r5, %r26, %r39;
	setp.lt.s32 	%p1, %r23, 1;
	mov.f32 	%f105, 0f00000000;
	@%p1 bra 	$L__BB1_9;
	shl.b32 	%r28, %r39, 6;
	mov.u32 	%r29, _ZZ12tiled_matmuliP6__halfS0_S0_E6a_tile;
	add.s32 	%r6, %r29, %r28;
	shl.b32 	%r30, %r37, 1;
	add.s32 	%r7, %r6, %r30;
	mov.u32 	%r31, _ZZ12tiled_matmuliP6__halfS0_S0_E6b_tile;
	add.s32 	%r9, %r31, %r30;
	add.s32 	%r8, %r9, %r28;
	mad.lo.s32 	%r32, %r39, %r23, %r37;
	add.s32 	%r40, %r32, %r1;
	shl.b32 	%r11, %r23, 5;
	mad.lo.s32 	%r38, %r5, %r23, %r37;
	cvta.to.global.u64 	%rd1, %rd4;
	cvta.to.global.u64 	%rd2, %rd5;
	mov.f32 	%f105, 0f00000000;
	mov.b32 	%r41, 0;
$L__BB1_2:
	setp.ge.u32 	%p2, %r5, %r23;
	mul.wide.s32 	%rd7, %r38, 2;
	add.s64 	%rd3, %rd1, %rd7;
	setp.ge.s32 	%p3, %r37, %r23;
	or.pred  	%p4, %p3, %p2;
	@%p4 bra 	$L__BB1_4;
	ld.global.u16 	%rs74, [%rd3];
	bra.uni 	$L__BB1_5;
$L__BB1_4:
	mov.f32 	%f6, 0f00000000;
	// begin inline asm
	{  cvt.rn.f16.f32 %rs74, %f6;}

	// end inline asm
$L__BB1_5:
	st.shared.u16 	[%r7], %rs74;
	max.s32 	%r34, %r3, %r39;
	setp.ge.s32 	%p5, %r34, %r23;
	@%p5 bra 	$L__BB1_7;
	mul.wide.s32 	%rd8, %r40, 2;
	add.s64 	%rd9, %rd2, %rd8;
	ld.global.u16 	%rs75, [%rd9];
	bra.uni 	$L__BB1_8;
$L__BB1_7:
	mov.f32 	%f7, 0f00000000;
	// begin inline asm
	{  cvt.rn.f16.f32 %rs75, %f7;}

	// end inline asm
$L__BB1_8:
	st.shared.u16 	[%r8], %rs75;
	bar.sync 	0;
	ld.shared.u16 	%rs9, [%r6];
	// begin inline asm
	{  cvt.f32.f16 %f8, %rs9;}

	// end inline asm
	ld.shared.u16 	%rs10, [%r9];
	// begin inline asm
	{  cvt.f32.f16 %f9, %rs10;}

	// end inline asm
	fma.rn.f32 	%f72, %f8, %f9, %f105;
	ld.shared.u16 	%rs11, [%r6+2];
	// begin inline asm
	{  cvt.f32.f16 %f10, %rs11;}

	// end inline asm
	ld.shared.u16 	%rs12, [%r9+64];
	// begin inline asm
	{  cvt.f32.f16 %f11, %rs12;}

	// end inline asm
	fma.rn.f32 	%f73, %f10, %f11, %f72;
	ld.shared.u16 	%rs13, [%r6+4];
	// begin inline asm
	{  cvt.f32.f16 %f12, %rs13;}

	// end inline asm
	ld.shared.u16 	%rs14, [%r9+128];
	// begin inline asm
	{  cvt.f32.f16 %f13, %rs14;}

	// end inline asm
	fma.rn.f32 	%f74, %f12, %f13, %f73;
	ld.shared.u16 	%rs15, [%r6+6];
	// begin inline asm
	{  cvt.f32.f16 %f14, %rs15;}

	// end inline asm
	ld.shared.u16 	%rs16, [%r9+192];
	// begin inline asm
	{  cvt.f32.f16 %f15, %rs16;}

	// end inline asm
	fma.rn.f32 	%f75, %f14, %f15, %f74;
	ld.shared.u16 	%rs17, [%r6+8];
	// begin inline asm
	{  cvt.f32.f16 %f16, %rs17;}

	// end inline asm
	ld.shared.u16 	%rs18, [%r9+256];
	// begin inline asm
	{  cvt.f32.f16 %f17, %rs18;}

	// end inline asm
	fma.rn.f32 	%f76, %f16, %f17, %f75;
	ld.shared.u16 	%rs19, [%r6+10];
	// begin inline asm
	{  cvt.f32.f16 %f18, %rs19;}

	// end inline asm
	ld.shared.u16 	%rs20, [%r9+320];
	// begin inline asm
	{  cvt.f32.f16 %f19, %rs20;}

	// end inline asm
	fma.rn.f32 	%f77, %f18, %f19, %f76;
	ld.shared.u16 	%rs21, [%r6+12];
	// begin inline asm
	{  cvt.f32.f16 %f20, %rs21;}

	// end inline asm
	ld.shared.u16 	%rs22, [%r9+384];
	// begin inline asm
	{  cvt.f32.f16 %f21, %rs22;}

	// end inline asm
	fma.rn.f32 	%f78, %f20, %f21, %f77;
	ld.shared.u16 	%rs23, [%r6+14];
	// begin inline asm
	{  cvt.f32.f16 %f22, %rs23;}

	// end inline asm
	ld.shared.u16 	%rs24, [%r9+448];
	// begin inline asm
	{  cvt.f32.f16 %f23, %rs24;}

	// end inline asm
	fma.rn.f32 	%f79, %f22, %f23, %f78;
	ld.shared.u16 	%rs25, [%r6+16];
	// begin inline asm
	{  cvt.f32.f16 %f24, %rs25;}

	// end inline asm
	ld.shared.u16 	%rs26, [%r9+512];
	// begin inline asm
	{  cvt.f32.f16 %f25, %rs26;}

	// end inline asm
	fma.rn.f32 	%f80, %f24, %f25, %f79;
	ld.shared.u16 	%rs27, [%r6+18];
	// begin inline asm
	{  cvt.f32.f16 %f26, %rs27;}

	// end inline asm
	ld.shared.u16 	%rs28, [%r9+576];
	// begin inline asm
	{  cvt.f32.f16 %f27, %rs28;}

	// end inline asm
	fma.rn.f32 	%f81, %f26, %f27, %f80;
	ld.shared.u16 	%rs29, [%r6+20];
	// begin inline asm
	{  cvt.f32.f16 %f28, %rs29;}

	// end inline asm
	ld.shared.u16 	%rs30, [%r9+640];
	// begin inline asm
	{  cvt.f32.f16 %f29, %rs30;}

	// end inline asm
	fma.rn.f32 	%f82, %f28, %f29, %f81;
	ld.shared.u16 	%rs31, [%r6+22];
	// begin inline asm
	{  cvt.f32.f16 %f30, %rs31;}

	// end inline asm
	ld.shared.u16 	%rs32, [%r9+704];
	// begin inline asm
	{  cvt.f32.f16 %f31, %rs32;}

	// end inline asm
	fma.rn.f32 	%f83, %f30, %f31, %f82;
	ld.shared.u16 	%rs33, [%r6+24];
	// begin inline asm
	{  cvt.f32.f16 %f32, %rs33;}

	// end inline asm
	ld.shared.u16 	%rs34, [%r9+768];
	// begin inline asm
	{  cvt.f32.f16 %f33, %rs34;}

	// end inline asm
	fma.rn.f32 	%f84, %f32, %f33, %f83;
	ld.shared.u16 	%rs35, [%r6+26];
	// begin inline asm
	{  cvt.f32.f16 %f34, %rs35;}

	// end inline asm
	ld.shared.u16 	%rs36, [%r9+832];
	// begin inline asm
	{  cvt.f32.f16 %f35, %rs36;}

	// end inline asm
	fma.rn.f32 	%f85, %f34, %f35, %f84;
	ld.shared.u16 	%rs37, [%r6+28];
	// begin inline asm
	{  cvt.f32.f16 %f36, %rs37;}

	// end inline asm
	ld.shared.u16 	%rs38, [%r9+896];
	// begin inline asm
	{  cvt.f32.f16 %f37, %rs38;}

	// end inline asm
	fma.rn.f32 	%f86, %f36, %f37, %f85;
	ld.shared.u16 	%rs39, [%r6+30];
	// begin inline asm
	{  cvt.f32.f16 %f38, %rs39;}

	// end inline asm
	ld.shared.u16 	%rs40, [%r9+960];
	// begin inline asm
	{  cvt.f32.f16 %f39, %rs40;}

	// end inline asm
	fma.rn.f32 	%f87, %f38, %f39, %f86;
	ld.shared.u16 	%rs41, [%r6+32];
	// begin inline asm
	{  cvt.f32.f16 %f40, %rs41;}

	// end inline asm
	ld.shared.u16 	%rs42, [%r9+1024];
	// begin inline asm
	{  cvt.f32.f16 %f41, %rs42;}

	// end inline asm
	fma.rn.f32 	%f88, %f40, %f41, %f87;
	ld.shared.u16 	%rs43, [%r6+34];
	// begin inline asm
	{  cvt.f32.f16 %f42, %rs43;}

	// end inline asm
	ld.shared.u16 	%rs44, [%r9+1088];
	// begin inline asm
	{  cvt.f32.f16 %f43, %rs44;}

	// end inline asm
	fma.rn.f32 	%f89, %f42, %f43, %f88;
	ld.shared.u16 	%rs45, [%r6+36];
	// begin inline asm
	{  cvt.f32.f16 %f44, %rs45;}

	// end inline asm
	ld.shared.u16 	%rs46, [%r9+1152];
	// begin inline asm
	{  cvt.f32.f16 %f45, %rs46;}

	// end inline asm
	fma.rn.f32 	%f90, %f44, %f45, %f89;
	ld.shared.u16 	%rs47, [%r6+38];
	// begin inline asm
	{  cvt.f32.f16 %f46, %rs47;}

	// end inline asm
	ld.shared.u16 	%rs48, [%r9+1216];
	// begin inline asm
	{  cvt.f32.f16 %f47, %rs48;}

	// end inline asm
	fma.rn.f32 	%f91, %f46, %f47, %f90;
	ld.shared.u16 	%rs49, [%r6+40];
	// begin inline asm
	{  cvt.f32.f16 %f48, %rs49;}

	// end inline asm
	ld.shared.u16 	%rs50, [%r9+1280];
	// begin inline asm
	{  cvt.f32.f16 %f49, %rs50;}

	// end inline asm
	fma.rn.f32 	%f92, %f48, %f49, %f91;
	ld.shared.u16 	%rs51, [%r6+42];
	// begin inline asm
	{  cvt.f32.f16 %f50, %rs51;}

	// end inline asm
	ld.shared.u16 	%rs52, [%r9+1344];
	// begin inline asm
	{  cvt.f32.f16 %f51, %rs52;}

	// end inline asm
	fma.rn.f32 	%f93, %f50, %f51, %f92;
	ld.shared.u16 	%rs53, [%r6+44];
	// begin inline asm
	{  cvt.f32.f16 %f52, %rs53;}

	// end inline asm
	ld.shared.u16 	%rs54, [%r9+1408];
	// begin inline asm
	{  cvt.f32.f16 %f53, %rs54;}

	// end inline asm
	fma.rn.f32 	%f94, %f52, %f53, %f93;
	ld.shared.u16 	%rs55, [%r6+46];
	// begin inline asm
	{  cvt.f32.f16 %f54, %rs55;}

	// end inline asm
	ld.shared.u16 	%rs56, [%r9+1472];
	// begin inline asm
	{  cvt.f32.f16 %f55, %rs56;}

	// end inline asm
	fma.rn.f32 	%f95, %f54, %f55, %f94;
	ld.shared.u16 	%rs57, [%r6+48];
	// begin inline asm
	{  cvt.f32.f16 %f56, %rs57;}

	// end inline asm
	ld.shared.u16 	%rs58, [%r9+1536];
	// begin inline asm
	{  cvt.f32.f16 %f57, %rs58;}

	// end inline asm
	fma.rn.f32 	%f96, %f56, %f57, %f95;
	ld.shared.u16 	%rs59, [%r6+50];
	// begin inline asm
	{  cvt.f32.f16 %f58, %rs59;}

	// end inline asm
	ld.shared.u16 	%rs60, [%r9+1600];
	// begin inline asm
	{  cvt.f32.f16 %f59, %rs60;}

	// end inline asm
	fma.rn.f32 	%f97, %f58, %f59, %f96;
	ld.shared.u16 	%rs61, [%r6+52];
	// begin inline asm
	{  cvt.f32.f16 %f60, %rs61;}

	// end inline asm
	ld.shared.u16 	%rs62, [%r9+1664];
	// begin inline asm
	{  cvt.f32.f16 %f61, %rs62;}

	// end inline asm
	fma.rn.f32 	%f98, %f60, %f61, %f97;
	ld.shared.u16 	%rs63, [%r6+54];
	// begin inline asm
	{  cvt.f32.f16 %f62, %rs63;}

	// end inline asm
	ld.shared.u16 	%rs64, [%r9+1728];
	// begin inline asm
	{  cvt.f32.f16 %f63, %rs64;}

	// end inline asm
	fma.rn.f32 	%f99, %f62, %f63, %f98;
	ld.shared.u16 	%rs65, [%r6+56];
	// begin inline asm
	{  cvt.f32.f16 %f64, %rs65;}

	// end inline asm
	ld.shared.u16 	%rs66, [%r9+1792];
	// begin inline asm
	{  cvt.f32.f16 %f65, %rs66;}

	// end inline asm
	fma.rn.f32 	%f100, %f64, %f65, %f99;
	ld.shared.u16 	%rs67, [%r6+58];
	// begin inline asm
	{  cvt.f32.f16 %f66, %rs67;}

	// end inline asm
	ld.shared.u16 	%rs68, [%r9+1856];
	// begin inline asm
	{  cvt.f32.f16 %f67, %rs68;}

	// end inline asm
	fma.rn.f32 	%f101, %f66, %f67, %f100;
	ld.shared.u16 	%rs69, [%r6+60];
	// begin inline asm
	{  cvt.f32.f16 %f68, %rs69;}

	// end inline asm
	ld.shared.u16 	%rs70, [%r9+1920];
	// begin inline asm
	{  cvt.f32.f16 %f69, %rs70;}

	// end inline asm
	fma.rn.f32 	%f102, %f68, %f69, %f101;
	ld.shared.u16 	%rs71, [%r6+62];
	// begin inline asm
	{  cvt.f32.f16 %f70, %rs71;}

	// end inline asm
	ld.shared.u16 	%rs72, [%r9+1984];
	// begin inline asm
	{  cvt.f32.f16 %f71, %rs72;}

	// end inline asm
	fma.rn.f32 	%f105, %f70, %f71, %f102;
	bar.sync 	0;
	add.s32 	%r41, %r41, 32;
	add.s32 	%r40, %r40, %r11;
	add.s32 	%r39, %r39, 32;
	add.s32 	%r38, %r38, 32;
	add.s32 	%r37, %r37, 32;
	setp.lt.s32 	%p6, %r41, %r23;
	@%p6 bra 	$L__BB1_2;
$L__BB1_9:
	max.s32 	%r35, %r5, %r3;
	setp.ge.s32 	%p7, %r35, %r23;
	@%p7 bra 	$L__BB1_11;
	mad.lo.s32 	%r36, %r5, %r23, %r3;
	cvta.to.global.u64 	%rd10, %rd6;
	mul.wide.s32 	%rd11, %r36, 2;
	add.s64 	%rd12, %rd10, %rd11;
	// begin inline asm
	{  cvt.rn.f16.f32 %rs73, %f105;}

	// end inline asm
	st.global.u16 	[%rd12], %rs73;
$L__BB1_11:
	ret;

}


// ===== COMPILED SASS (sm_100) =====

	.target	sm_100

	.elftype	@"ET_EXEC"


//--------------------- .note.nv.tkinfo           --------------------------
	.section	.note.nv.tkinfo,"",@"SHT_NOTE"
	.sectionflags	@"SHF_NOTE_NV_TKINFO"
	.tkinfo
        /*0018*/ 	.word	0x00000002
        /*0030*/ 	.string	""
        /*0030*/ 	.string	"ptxas"
        /*0030*/ 	.string	"Cuda compilation tools, release 13.0, V13.0.88"
        /*0030*/ 	.string	"Build cuda_13.0.r13.0/compiler.36424714_0"
        /*0030*/ 	.string	"-arch sm_100 -m 64 "



//--------------------- .note.nv.cuinfo           --------------------------
	.section	.note.nv.cuinfo,"",@"SHT_NOTE"
	.sectionflags	@"SHF_NOTE_NV_CUINFO"
        /*0018*/ 	.short	0x0002
        /*001a*/ 	.short	0x0064
        /*001c*/ 	.short	0x0082
	.zero		2


//--------------------- .nv.info                  --------------------------
	.section	.nv.info,"",@"SHT_CUDA_INFO"
	.align	4


	//----- nvinfo : EIATTR_REGCOUNT
	.align		4
        /*0000*/ 	.byte	0x04, 0x2f
        /*0002*/ 	.short	(.L_1 - .L_0)
	.align		4
.L_0:
        /*0004*/ 	.word	index@(_Z11matmul_elemiP6__halfS0_S0_)
        /*0008*/ 	.word	0x0000001e


	//----- nvinfo : EIATTR_FRAME_SIZE
	.align		4
.L_1:
        /*000c*/ 	.byte	0x04, 0x11
        /*000e*/ 	.short	(.L_3 - .L_2)
	.align		4
.L_2:
        /*0010*/ 	.word	index@(_Z11matmul_elemiP6__halfS0_S0_)
        /*0014*/ 	.word	0x00000000


	//----- nvinfo : EIATTR_REGCOUNT
	.align		4
.L_3:
        /*0018*/ 	.byte	0x04, 0x2f
        /*001a*/ 	.short	(.L_5 - .L_4)
	.align		4
.L_4:
        /*001c*/ 	.word	index@(_Z12tiled_matmuliP6__halfS0_S0_)
        /*0020*/ 	.word	0x0000001f


	//----- nvinfo : EIATTR_FRAME_SIZE
	.align		4
.L_5:
        /*0024*/ 	.byte	0x04, 0x11
        /*0026*/ 	.short	(.L_7 - .L_6)
	.align		4
.L_6:
        /*0028*/ 	.word	index@(_Z12tiled_matmuliP6__halfS0_S0_)
        /*002c*/ 	.word	0x00000000


	//----- nvinfo : EIATTR_MIN_STACK_SIZE
	.align		4
.L_7:
        /*0030*/ 	.byte	0x04, 0x12
        /*0032*/ 	.short	(.L_9 - .L_8)
	.align		4
.L_8:
        /*0034*/ 	.word	index@(_Z12tiled_matmuliP6__halfS0_S0_)
        /*0038*/ 	.word	0x00000000


	//----- nvinfo : EIATTR_MIN_STACK_SIZE
	.align		4
.L_9:
        /*003c*/ 	.byte	0x04, 0x12
        /*003e*/ 	.short	(.L_11 - .L_10)
	.align		4
.L_10:
        /*0040*/ 	.word	index@(_Z11matmul_elemiP6__halfS0_S0_)
        /*0044*/ 	.word	0x00000000
.L_11:


//--------------------- .nv.compat                --------------------------
	.section	.nv.compat,"",@"SHT_CUDA_COMPAT_INFO"
	.align	4
        /*0000*/ 	.byte	0x02, 0x09, 0x00, 0x00, 0x02, 0x02, 0x01, 0x00, 0x02, 0x05, 0x05, 0x00, 0x03, 0x07, 0x01, 0x01
        /*0010*/ 	.byte	0x02, 0x03, 0x00, 0x00, 0x02, 0x06, 0x01, 0x00, 0x04, 0x0b, 0x08, 0x00, 0x09, 0x00, 0x00, 0x00
        /*0020*/ 	.byte	0x00, 0x00, 0x00, 0x00


//--------------------- .nv.info._Z12tiled_matmuliP6__halfS0_S0_ --------------------------
	.section	.nv.info._Z12tiled_matmuliP6__halfS0_S0_,"",@"SHT_CUDA_INFO"
	.sectionflags	@""
	.align	4


	//----- nvinfo : EIATTR_CUDA_API_VERSION
	.align		4
        /*0000*/ 	.byte	0x04, 0x37
        /*0002*/ 	.short	(.L_13 - .L_12)
.L_12:
        /*0004*/ 	.word	0x00000082


	//----- nvinfo : EIATTR_KPARAM_INFO
	.align		4
.L_13:
        /*0008*/ 	.byte	0x04, 0x17
        /*000a*/ 	.short	(.L_15 - .L_14)
.L_14:
        /*000c*/ 	.word	0x00000000
        /*0010*/ 	.short	0x0003
        /*0012*/ 	.short	0x0018
        /*0014*/ 	.byte	0x00, 0xf5, 0x21, 0x00


	//----- nvinfo : EIATTR_KPARAM_INFO
	.align		4
.L_15:
        /*0018*/ 	.byte	0x04, 0x17
        /*001a*/ 	.short	(.L_17 - .L_16)
.L_16:
        /*001c*/ 	.word	0x00000000
        /*0020*/ 	.short	0x0002
        /*0022*/ 	.short	0x0010
        /*0024*/ 	.byte	0x00, 0xf5, 0x21, 0x00


	//----- nvinfo : EIATTR_KPARAM_INFO
	.align		4
.L_17:
        /*0028*/ 	.byte	0x04, 0x17
        /*002a*/ 	.short	(.L_19 - .L_18)
.L_18:
        /*002c*/ 	.word	0x00000000
        /*0030*/ 	.short	0x0001
        /*0032*/ 	.short	0x0008
        /*0034*/ 	.byte	0x00, 0xf5, 0x21, 0x00


	//----- nvinfo : EIATTR_KPARAM_INFO
	.align		4
.L_19:
        /*0038*/ 	.byte	0x04, 0x17
        /*003a*/ 	.short	(.L_21 - .L_20)
.L_20:
        /*003c*/ 	.word	0x00000000
        /*0040*/ 	.short	0x0000
        /*0042*/ 	.short	0x0000
        /*0044*/ 	.byte	0x00, 0xf0, 0x11, 0x00


	//----- nvinfo : EIATTR_SPARSE_MMA_MASK
	.align		4
.L_21:
        /*0048*/ 	.byte	0x03, 0x50
        /*004a*/ 	.short	0x0000


	//----- nvinfo : EIATTR_MAXREG_COUNT
	.align		4
        /*004c*/ 	.byte	0x03, 0x1b
        /*004e*/ 	.short	0x00ff


	//----- nvinfo : EIATTR_NUM_BARRIERS
	.align		4
        /*0050*/ 	.byte	0x02, 0x4c
        /*0052*/ 	.byte	0x01
	.zero		1


	//----- nvinfo : EIATTR_MERCURY_ISA_VERSION
	.align		4
        /*0054*/ 	.byte	0x03, 0x5f
        /*0056*/ 	.short	0x0101


	//----- nvinfo : EIATTR_VRC_CTA_INIT_COUNT
	.align		4
        /*0058*/ 	.byte	0x02, 0x4a
	.zero		1
	.zero		1


	//----- nvinfo : EIATTR_EXIT_INSTR_OFFSETS
	.align		4
        /*005c*/ 	.byte	0x04, 0x1c
        /*005e*/ 	.short	(.L_23 - .L_22)


	//   ....[0]....
.L_22:
        /*0060*/ 	.word	0x00000be0


	//   ....[1]....
        /*0064*/ 	.word	0x00000c40


	//----- nvinfo : EIATTR_CBANK_PARAM_SIZE
	.align		4
.L_23:
        /*0068*/ 	.byte	0x03, 0x19
        /*006a*/ 	.short	0x0020


	//----- nvinfo : EIATTR_PARAM_CBANK
	.align		4
        /*006c*/ 	.byte	0x04, 0x0a
        /*006e*/ 	.short	(.L_25 - .L_24)
	.align		4
.L_24:
        /*0070*/ 	.word	index@(.nv.constant0._Z12tiled_matmuliP6__halfS0_S0_)
        /*0074*/ 	.short	0x0380
        /*0076*/ 	.short	0x0020


	//----- nvinfo : EIATTR_SW_WAR
	.align		4
.L_25:
        /*0078*/ 	.byte	0x04, 0x36
        /*007a*/ 	.short	(.L_27 - .L_26)
.L_26:
        /*007c*/ 	.word	0x00000008
.L_27:


//--------------------- .nv.info._Z11matmul_elemiP6__halfS0_S0_ --------------------------
	.section	.nv.info._Z11matmul_elemiP6__halfS0_S0_,"",@"SHT_CUDA_INFO"
	.sectionflags	@""
	.align	4


	//----- nvinfo : EIATTR_CUDA_API_VERSION
	.align		4
        /*0000*/ 	.byte	0x04, 0x37
        /*0002*/ 	.short	(.L_29 - .L_28)
.L_28:
        /*0004*/ 	.word	0x00000082


	//----- nvinfo : EIATTR_KPARAM_INFO
	.align		4
.L_29:
        /*0008*/ 	.byte	0x04, 0x17
        /*000a*/ 	.short	(.L_31 - .L_30)
.L_30:
        /*000c*/ 	.word	0x00000000
        /*0010*/ 	.short	0x0003
        /*0012*/ 	.short	0x0018
        /*0014*/ 	.byte	0x00, 0xf5, 0x21, 0x00


	//----- nvinfo : EIATTR_KPARAM_INFO
	.align		4
.L_31:
        /*0018*/ 	.byte	0x04, 0x17
        /*001a*/ 	.short	(.L_33 - .L_32)
.L_32:
        /*001c*/ 	.word	0x00000000
        /*0020*/ 	.short	0x0002
        /*0022*/ 	.short	0x0010
        /*0024*/ 	.byte	0x00, 0xf5, 0x21, 0x00


	//----- nvinfo : EIATTR_KPARAM_INFO
	.align		4
.L_33:
        /*0028*/ 	.byte	0x04, 0x17
        /*002a*/ 	.short	(.L_35 - .L_34)
.L_34:
        /*002c*/ 	.word	0x00000000
        /*0030*/ 	.short	0x0001
        /*0032*/ 	.short	0x0008
        /*0034*/ 	.byte	0x00, 0xf5, 0x21, 0x00


	//----- nvinfo : EIATTR_KPARAM_INFO
	.align		4
.L_35:
        /*0038*/ 	.byte	0x04, 0x17
        /*003a*/ 	.short	(.L_37 - .L_36)
.L_36:
        /*003c*/ 	.word	0x00000000
        /*0040*/ 	.short	0x0000
        /*0042*/ 	.short	0x0000
        /*0044*/ 	.byte	0x00, 0xf0, 0x11, 0x00


	//----- nvinfo : EIATTR_SPARSE_MMA_MASK
	.align		4
.L_37:
        /*0048*/ 	.byte	0x03, 0x50
        /*004a*/ 	.short	0x0000


	//----- nvinfo : EIATTR_MAXREG_COUNT
	.align		4
        /*004c*/ 	.byte	0x03, 0x1b
        /*004e*/ 	.short	0x00ff


	//----- nvinfo : EIATTR_MERCURY_ISA_VERSION
	.align		4
        /*0050*/ 	.byte	0x03, 0x5f
        /*0052*/ 	.short	0x0101


	//----- nvinfo : EIATTR_VRC_CTA_INIT_COUNT
	.align		4
        /*0054*/ 	.byte	0x02, 0x4a
	.zero		1
	.zero		1


	//----- nvinfo : EIATTR_EXIT_INSTR_OFFSETS
	.align		4
        /*0058*/ 	.byte	0x04, 0x1c
        /*005a*/ 	.short	(.L_39 - .L_38)


	//   ....[0]....
.L_38:
        /*005c*/ 	.word	0x000000c0


	//   ....[1]....
        /*0060*/ 	.word	0x00000c10


	//----- nvinfo : EIATTR_CBANK_PARAM_SIZE
	.align		4
.L_39:
        /*0064*/ 	.byte	0x03, 0x19
        /*0066*/ 	.short	0x0020


	//----- nvinfo : EIATTR_PARAM_CBANK
	.align		4
        /*0068*/ 	.byte	0x04, 0x0a
        /*006a*/ 	.short	(.L_41 - .L_40)
	.align		4
.L_40:
        /*006c*/ 	.word	index@(.nv.constant0._Z11matmul_elemiP6__halfS0_S0_)
        /*0070*/ 	.short	0x0380
        /*0072*/ 	.short	0x0020


	//----- nvinfo : EIATTR_SW_WAR
	.align		4
.L_41:
        /*0074*/ 	.byte	0x04, 0x36
        /*0076*/ 	.short	(.L_43 - .L_42)
.L_42:
        /*0078*/ 	.word	0x00000008
.L_43:


//--------------------- .nv.callgraph             --------------------------
	.section	.nv.callgraph,"",@"SHT_CUDA_CALLGRAPH"
	.align	4
	.sectionentsize	8
	.align		4
        /*0000*/ 	.word	0x00000000
	.align		4
        /*0004*/ 	.word	0xffffffff
	.align		4
        /*0008*/ 	.word	0x00000000
	.align		4
        /*000c*/ 	.word	0xfffffffe
	.align		4
        /*0010*/ 	.word	0x00000000
	.align		4
        /*0014*/ 	.word	0xfffffffd
	.align		4
        /*0018*/ 	.word	0x00000000
	.align		4
        /*001c*/ 	.word	0xfffffffc


//--------------------- .text._Z12tiled_matmuliP6__halfS0_S0_ --------------------------
	.section	.text._Z12tiled_matmuliP6__halfS0_S0_,"ax",@progbits
	.align	128
        .global         _Z12tiled_matmuliP6__halfS0_S0_
        .type           _Z12tiled_matmuliP6__halfS0_S0_,@function
        .size           _Z12tiled_matmuliP6__halfS0_S0_,(.L_x_9 - _Z12tiled_matmuliP6__halfS0_S0_)
        .other          _Z12tiled_matmuliP6__halfS0_S0_,@"STO_CUDA_ENTRY STV_DEFAULT"
_Z12tiled_matmuliP6__halfS0_S0_:
.text._Z12tiled_matmuliP6__halfS0_S0_:
[----:B------:R-:W-:Y:S01]  /*0000*/  LDC R1, c[0x0][0x37c] ;  /* 0x0000df00ff017b82 */ /* 0x000fe20000000800 */
[----:B------:R-:W0:Y:S01]  /*0010*/  LDCU UR4, c[0x0][0x380] ;  /* 0x00007000ff0477ac */ /* 0x000e220008000800 */
[----:B------:R-:W1:Y:S01]  /*0020*/  S2R R4, SR_CTAID.Y ;  /* 0x0000000000047919 */ /* 0x000e620000002600 */
[----:B------:R-:W-:Y:S01]  /*0030*/  HFMA2 R17, -RZ, RZ, 0, 0 ;  /* 0x00000000ff117431 */ /* 0x000fe200000001ff */
[----:B------:R-:W2:Y:S01]  /*0040*/  LDCU.64 UR8, c[0x0][0x358] ;  /* 0x00006b00ff0877ac */ /* 0x000ea20008000a00 */
[----:B------:R-:W1:Y:S01]  /*0050*/  S2R R2, SR_TID.Y ;  /* 0x0000000000027919 */ /* 0x000e620000002200 */
[----:B------:R-:W3:Y:S01]  /*0060*/  S2R R8, SR_CTAID.X ;  /* 0x0000000000087919 */ /* 0x000ee20000002500 */
[----:B------:R-:W3:Y:S01]  /*0070*/  S2R R3, SR_TID.X ;  /* 0x0000000000037919 */ /* 0x000ee20000002100 */
[----:B0-----:R-:W-:-:S04]  /*0080*/  MOV R6, UR4 ;  /* 0x0000000400067c02 */ /* 0x001fc80008000f00 */
[----:B------:R-:W-:Y:S02]  /*0090*/  ISETP.GE.AND P0, PT, R6, 0x1, PT ;  /* 0x000000010600780c */ /* 0x000fe40003f06270 */
[----:B-1----:R-:W-:Y:S02]  /*00a0*/  LEA R4, R4, R2, 0x5 ;  /* 0x0000000204047211 */ /* 0x002fe400078e28ff */
[----:B---3--:R-:W-:-:S09]  /*00b0*/  LEA R5, R8, R3, 0x5 ;  /* 0x0000000308057211 */ /* 0x008fd200078e28ff */
[----:B--2---:R-:W-:Y:S05]  /*00c0*/  @!P0 BRA `(.L_x_0) ;  /* 0x0000000800bc8947 */ /* 0x004fea0003800000 */
[----:B------:R-:W0:Y:S01]  /*00d0*/  S2UR UR6, SR_CgaCtaId ;  /* 0x00000000000679c3 */ /* 0x000e220000008800 */
[----:B------:R-:W-:Y:S01]  /*00e0*/  UMOV UR4, 0x400 ;  /* 0x0000040000047882 */ /* 0x000fe20000000000 */
[-CC-:B------:R-:W-:Y:S01]  /*00f0*/  IMAD R7, R2, R6.reuse, R3.reuse ;  /* 0x0000000602077224 */ /* 0x180fe200078e0203 */
[----:B------:R-:W-:Y:S01]  /*0100*/  UIADD3 UR5, UPT, UPT, UR4, 0x800, URZ ;  /* 0x0000080004057890 */ /* 0x000fe2000fffe0ff */
[CC--:B------:R-:W-:Y:S01]  /*0110*/  ISETP.GE.U32.AND P0, PT, R4.reuse, R6.reuse, PT ;  /* 0x000000060400720c */ /* 0x0c0fe20003f06070 */
[----:B------:R-:W-:Y:S01]  /*0120*/  IMAD R10, R4, R6, R3 ;  /* 0x00000006040a7224 */ /* 0x000fe200078e0203 */
[----:B------:R-:W-:Y:S02]  /*0130*/  MOV R17, RZ ;  /* 0x000000ff00117202 */ /* 0x000fe40000000f00 */
[----:B------:R-:W1:Y:S01]  /*0140*/  LDC R0, c[0x0][0x380] ;  /* 0x0000e000ff007b82 */ /* 0x000e620000000800 */
[----:B------:R-:W-:-:S07]  /*0150*/  LEA R7, R8, R7, 0x5 ;  /* 0x0000000708077211 */ /* 0x000fce00078e28ff */
[----:B------:R-:W2:Y:S01]  /*0160*/  LDC.64 R18, c[0x0][0x388] ;  /* 0x0000e200ff127b82 */ /* 0x000ea20000000a00 */
[----:B0-----:R-:W-:Y:S02]  /*0170*/  ULEA UR4, UR6, UR4, 0x18 ;  /* 0x0000000406047291 */ /* 0x001fe4000f8ec0ff */
[----:B------:R-:W-:-:S04]  /*0180*/  ULEA UR5, UR6, UR5, 0x18 ;  /* 0x0000000506057291 */ /* 0x000fc8000f8ec0ff */
[C---:B------:R-:W-:Y:S01]  /*0190*/  LEA R8, R2.reuse, UR4, 0x6 ;  /* 0x0000000402087c11 */ /* 0x040fe2000f8e30ff */
[----:B------:R-:W-:Y:S01]  /*01a0*/  UMOV UR4, URZ ;  /* 0x000000ff00047c82 */ /* 0x000fe20008000000 */
[C---:B------:R-:W-:Y:S02]  /*01b0*/  LEA R9, R3.reuse, UR5, 0x1 ;  /* 0x0000000503097c11 */ /* 0x040fe4000f8e08ff */
[----:B------:R-:W-:Y:S02]  /*01c0*/  LEA R11, R3, R8, 0x1 ;  /* 0x00000008030b7211 */ /* 0x000fe400078e08ff */
[----:B------:R-:W-:-:S07]  /*01d0*/  LEA R16, R2, R9, 0x6 ;  /* 0x0000000902107211 */ /* 0x000fce00078e30ff */
.L_x_1:
[----:B-1----:R-:W-:Y:S02]  /*01e0*/  MOV R6, R0 ;  /* 0x0000000000067202 */ /* 0x002fe40000000f00 */
[----:B------:R-:W-:Y:S02]  /*01f0*/  VIMNMX R13, PT, PT, R5, R2, !PT ;  /* 0x00000002050d7248 */ /* 0x000fe40007fe0100 */
[-C--:B------:R-:W-:Y:S02]  /*0200*/  ISETP.GE.OR P1, PT, R3, R6.reuse, P0 ;  /* 0x000000060300720c */ /* 0x080fe40000726670 */
[----:B------:R-:W-:Y:S01]  /*0210*/  ISETP.GE.AND P2, PT, R13, R6, PT ;  /* 0x000000060d00720c */ /* 0x000fe20003f46270 */
[----:B--2---:R-:W-:-:S10]  /*0220*/  IMAD.WIDE R12, R10, 0x2, R18 ;  /* 0x000000020a0c7825 */ /* 0x004fd400078e0212 */
[----:B------:R-:W2:Y:S02]  /*0230*/  @!P1 LDG.E.U16 R26, desc[UR8][R12.64] ;  /* 0x000000080c1a9981 */ /* 0x000ea4000c1e1500 */
[----:B------:R-:W0:Y:S02]  /*0240*/  @!P2 LDC.64 R14, c[0x0][0x390] ;  /* 0x0000e400ff0eab82 */ /* 0x000e240000000a00 */
[----:B0-----:R-:W-:-:S05]  /*0250*/  @!P2 IMAD.WIDE R20, R7, 0x2, R14 ;  /* 0x000000020714a825 */ /* 0x001fca00078e020e */
[----:B------:R-:W3:Y:S01]  /*0260*/  @!P2 LDG.E.U16 R27, desc[UR8][R20.64] ;  /* 0x00000008141ba981 */ /* 0x000ee2000c1e1500 */
[----:B------:R-:W-:-:S05]  /*0270*/  @P1 PRMT R26, RZ, 0x7610, R26 ;  /* 0x00007610ff1a1816 */ /* 0x000fca000000001a */
[----:B--2---:R-:W-:Y:S01]  /*0280*/  STS.U16 [R11], R26 ;  /* 0x0000001a0b007388 */ /* 0x004fe20000000400 */
[----:B------:R-:W-:-:S05]  /*0290*/  @P2 PRMT R27, RZ, 0x7610, R27 ;  /* 0x00007610ff1b2816 */ /* 0x000fca000000001b */
[----:B---3--:R-:W-:Y:S01]  /*02a0*/  STS.U16 [R16], R27 ;  /* 0x0000001b10007388 */ /* 0x008fe20000000400 */
[----:B------:R-:W-:Y:S06]  /*02b0*/  BAR.SYNC.DEFER_BLOCKING 0x0 ;  /* 0x0000000000007b1d */ /* 0x000fec0000010000 */
[----:B------:R-:W0:Y:S04]  /*02c0*/  LDS.U16 R28, [R9] ;  /* 0x00000000091c7984 */ /* 0x000e280000000400 */
[----:B------:R-:W1:Y:S04]  /*02d0*/  LDS.64 R14, [R8] ;  /* 0x00000000080e7984 */ /* 0x000e680000000a00 */
[----:B------:R-:W2:Y:S04]  /*02e0*/  LDS.U16 R25, [R9+0x40] ;  /* 0x0000400009197984 */ /* 0x000ea80000000400 */
[----:B------:R-:W3:Y:S04]  /*02f0*/  LDS.U16 R22, [R9+0x80] ;  /* 0x0000800009167984 */ /* 0x000ee80000000400 */
[----:B------:R-:W4:Y:S04]  /*0300*/  LDS.U16 R24, [R9+0xc0] ;  /* 0x0000c00009187984 */ /* 0x000f280000000400 */
[----:B------:R-:W5:Y:S04]  /*0310*/  LDS.U16 R23, [R9+0x100] ;  /* 0x0001000009177984 */ /* 0x000f680000000400 */
[----:B------:R-:W5:Y:S04]  /*0320*/  LDS.64 R12, [R8+0x8] ;  /* 0x00000800080c7984 */ /* 0x000f680000000a00 */
[----:B------:R-:W5:Y:S01]  /*0330*/  LDS.U16 R20, [R9+0x140] ;  /* 0x0001400009147984 */ /* 0x000f620000000400 */
[----:B0-----:R-:W-:-:S02]  /*0340*/  HADD2.F32 R28, -RZ, R28.H0_H0 ;  /* 0x2000001cff1c7230 */ /* 0x001fc40000004100 */
[----:B-1----:R-:W-:-:S05]  /*0350*/  HADD2.F32 R26, -RZ, R14.H0_H0 ;  /* 0x2000000eff1a7230 */ /* 0x002fca0000004100 */
[----:B------:R-:W-:Y:S02]  /*0360*/  FFMA R26, R26, R28, R17 ;  /* 0x0000001c1a1a7223 */ /* 0x000fe40000000011 */
[----:B------:R-:W0:Y:S01]  /*0370*/  LDS.U16 R17, [R9+0x180] ;  /* 0x0001800009117984 */ /* 0x000e220000000400 */
[----:B------:R-:W-:Y:S02]  /*0380*/  HADD2.F32 R21, -RZ, R14.H1_H1 ;  /* 0x3000000eff157230 */ /* 0x000fe40000004100 */
[----:B--2---:R-:W-:Y:S02]  /*0390*/  HADD2.F32 R25, -RZ, R25.H0_H0 ;  /* 0x20000019ff197230 */ /* 0x004fe40000004100 */
[----:B---3--:R-:W-:Y:S02]  /*03a0*/  HADD2.F32 R22, -RZ, R22.H0_H0 ;  /* 0x20000016ff167230 */ /* 0x008fe40000004100 */
[----:B------:R-:W-:Y:S02]  /*03b0*/  HADD2.F32 R14, -RZ, R15.H0_H0 ;  /* 0x2000000fff0e7230 */ /* 0x000fe40000004100 */
[----:B------:R-:W-:-:S02]  /*03c0*/  FFMA R25, R21, R25, R26 ;  /* 0x0000001915197223 */ /* 0x000fc4000000001a */
[----:B------:R-:W1:Y:S01]  /*03d0*/  LDS.U16 R21, [R9+0x1c0] ;  /* 0x0001c00009157984 */ /* 0x000e620000000400 */
[----:B------:R-:W-:Y:S02]  /*03e0*/  HADD2.F32 R26, -RZ, R15.H1_H1 ;  /* 0x3000000fff1a7230 */ /* 0x000fe40000004100 */
[----:B------:R-:W-:Y:S01]  /*03f0*/  FFMA R25, R14, R22, R25 ;  /* 0x000000160e197223 */ /* 0x000fe20000000019 */
[----:B----4-:R-:W-:Y:S01]  /*0400*/  HADD2.F32 R24, -RZ, R24.H0_H0 ;  /* 0x20000018ff187230 */ /* 0x010fe20000004100 */
[----:B------:R-:W2:Y:S04]  /*0410*/  LDS.U16 R22, [R9+0x200] ;  /* 0x0002000009167984 */ /* 0x000ea80000000400 */
[----:B------:R-:W3:Y:S01]  /*0420*/  LDS.64 R14, [R8+0x10] ;  /* 0x00001000080e7984 */ /* 0x000ee20000000a00 */
[----:B------:R-:W-:Y:S01]  /*0430*/  FFMA R24, R26, R24, R25 ;  /* 0x000000181a187223 */ /* 0x000fe20000000019 */
[----:B-----5:R-:W-:-:S02]  /*0440*/  HADD2.F32 R26, -RZ, R23.H0_H0 ;  /* 0x20000017ff1a7230 */ /* 0x020fc40000004100 */
[--C-:B------:R-:W-:Y:S01]  /*0450*/  HADD2.F32 R25, -RZ, R12.reuse.H0_H0 ;  /* 0x2000000cff197230 */ /* 0x100fe20000004100 */
[----:B------:R-:W4:Y:S01]  /*0460*/  LDS.U16 R23, [R9+0x240] ;  /* 0x0002400009177984 */ /* 0x000f220000000400 */
[----:B------:R-:W-:Y:S02]  /*0470*/  HADD2.F32 R12, -RZ, R12.H1_H1 ;  /* 0x3000000cff0c7230 */ /* 0x000fe40000004100 */
[----:B------:R-:W-:Y:S02]  /*0480*/  HADD2.F32 R20, -RZ, R20.H0_H0 ;  /* 0x20000014ff147230 */ /* 0x000fe40000004100 */
[----:B------:R-:W-:Y:S02]  /*0490*/  FFMA R25, R25, R26, R24 ;  /* 0x0000001a19197223 */ /* 0x000fe40000000018 */
[----:B------:R-:W5:Y:S02]  /*04a0*/  LDS.U16 R24, [R9+0x280] ;  /* 0x0002800009187984 */ /* 0x000f640000000400 */
[----:B------:R-:W-:-:S02]  /*04b0*/  FFMA R12, R12, R20, R25 ;  /* 0x000000140c0c7223 */ /* 0x000fc40000000019 */
[----:B------:R-:W5:Y:S01]  /*04c0*/  LDS.U16 R20, [R9+0x2c0] ;  /* 0x0002c00009147984 */ /* 0x000f620000000400 */
[----:B------:R-:W-:Y:S02]  /*04d0*/  HADD2.F32 R26, -RZ, R13.H1_H1 ;  /* 0x3000000dff1a7230 */ /* 0x000fe40000004100 */
[----:B0-----:R-:W-:Y:S02]  /*04e0*/  HADD2.F32 R25, -RZ, R17.H0_H0 ;  /* 0x20000011ff197230 */ /* 0x001fe40000004100 */
[----:B------:R-:W-:-:S05]  /*04f0*/  HADD2.F32 R17, -RZ, R13.H0_H0 ;  /* 0x2000000dff117230 */ /* 0x000fca0000004100 */
[----:B------:R-:W-:Y:S02]  /*0500*/  FFMA R25, R17, R25, R12 ;  /* 0x0000001911197223 */ /* 0x000fe4000000000c */
[----:B------:R-:W0:Y:S04]  /*0510*/  LDS.U16 R17, [R9+0x300] ;  /* 0x0003000009117984 */ /* 0x000e280000000400 */
[----:B------:R-:W0:Y:S01]  /*0520*/  LDS.64 R12, [R8+0x18] ;  /* 0x00001800080c7984 */ /* 0x000e220000000a00 */
[----:B-1----:R-:W-:-:S05]  /*0530*/  HADD2.F32 R21, -RZ, R21.H0_H0 ;  /* 0x20000015ff157230 */ /* 0x002fca0000004100 */
[----:B------:R-:W-:Y:S01]  /*0540*/  FFMA R25, R26, R21, R25 ;  /* 0x000000151a197223 */ /* 0x000fe20000000019 */
[----:B--2---:R-:W-:Y:S01]  /*0550*/  HADD2.F32 R26, -RZ, R22.H0_H0 ;  /* 0x20000016ff1a7230 */ /* 0x004fe20000004100 */
[----:B------:R-:W1:Y:S01]  /*0560*/  LDS.U16 R21, [R9+0x340] ;  /* 0x0003400009157984 */ /* 0x000e620000000400 */
[--C-:B---3--:R-:W-:Y:S02]  /*0570*/  HADD2.F32 R22, -RZ, R14.reuse.H0_H0 ;  /* 0x2000000eff167230 */ /* 0x108fe40000004100 */
[----:B------:R-:W-:Y:S02]  /*0580*/  HADD2.F32 R27, -RZ, R14.H1_H1 ;  /* 0x3000000eff1b7230 */ /* 0x000fe40000004100 */
[----:B----4-:R-:W-:Y:S02]  /*0590*/  HADD2.F32 R23, -RZ, R23.H0_H0 ;  /* 0x20000017ff177230 */ /* 0x010fe40000004100 */
[----:B------:R-:W-:Y:S02]  /*05a0*/  FFMA R22, R22, R26, R25 ;  /* 0x0000001a16167223 */ /* 0x000fe40000000019 */
[----:B------:R-:W2:Y:S01]  /*05b0*/  LDS.U16 R25, [R9+0x380] ;  /* 0x0003800009197984 */ /* 0x000ea20000000400 */
[----:B-----5:R-:W-:-:S02]  /*05c0*/  HADD2.F32 R14, -RZ, R24.H0_H0 ;  /* 0x20000018ff0e7230 */ /* 0x020fc40000004100 */
[----:B------:R-:W-:Y:S01]  /*05d0*/  FFMA R22, R27, R23, R22 ;  /* 0x000000171b167223 */ /* 0x000fe20000000016 */
[--C-:B------:R-:W-:Y:S01]  /*05e0*/  HADD2.F32 R23, -RZ, R15.reuse.H0_H0 ;  /* 0x2000000fff177230 */ /* 0x100fe20000004100 */
[----:B------:R-:W3:Y:S01]  /*05f0*/  LDS.U16 R24, [R9+0x3c0] ;  /* 0x0003c00009187984 */ /* 0x000ee20000000400 */
[----:B------:R-:W-:Y:S02]  /*0600*/  HADD2.F32 R26, -RZ, R15.H1_H1 ;  /* 0x3000000fff1a7230 */ /* 0x000fe40000004100 */
[----:B------:R-:W-:Y:S02]  /*0610*/  HADD2.F32 R20, -RZ, R20.H0_H0 ;  /* 0x20000014ff147230 */ /* 0x000fe40000004100 */
[----:B------:R-:W-:Y:S02]  /*0620*/  FFMA R23, R23, R14, R22 ;  /* 0x0000000e17177223 */ /* 0x000fe40000000016 */
[----:B------:R-:W4:Y:S04]  /*0630*/  LDS.U16 R22, [R9+0x400] ;  /* 0x0004000009167984 */ /* 0x000f280000000400 */
[----:B------:R-:W5:Y:S01]  /*0640*/  LDS.64 R14, [R8+0x20] ;  /* 0x00002000080e7984 */ /* 0x000f620000000a00 */
[----:B------:R-:W-:-:S03]  /*0650*/  FFMA R23, R26, R20, R23 ;  /* 0x000000141a177223 */ /* 0x000fc60000000017 */
[----:B------:R-:W5:Y:S01]  /*0660*/  LDS.U16 R20, [R9+0x440] ;  /* 0x0004400009147984 */ /* 0x000f620000000400 */
[----:B0-----:R-:W-:Y:S02]  /*0670*/  HADD2.F32 R17, -RZ, R17.H0_H0 ;  /* 0x20000011ff117230 */ /* 0x001fe40000004100 */
[----:B------:R-:W-:-:S05]  /*0680*/  HADD2.F32 R26, -RZ, R12.H0_H0 ;  /* 0x2000000cff1a7230 */ /* 0x000fca0000004100 */
[----:B------:R-:W-:Y:S02]  /*0690*/  FFMA R17, R26, R17, R23 ;  /* 0x000000111a117223 */ /* 0x000fe40000000017 */
[----:B------:R-:W0:Y:S01]  /*06a0*/  LDS.U16 R23, [R9+0x480] ;  /* 0x0004800009177984 */ /* 0x000e220000000400 */
[----:B------:R-:W-:Y:S02]  /*06b0*/  HADD2.F32 R12, -RZ, R12.H1_H1 ;  /* 0x3000000cff0c7230 */ /* 0x000fe40000004100 */
[----:B-1----:R-:W-:-:S05]  /*06c0*/  HADD2.F32 R21, -RZ, R21.H0_H0 ;  /* 0x20000015ff157230 */ /* 0x002fca0000004100 */
[----:B------:R-:W-:Y:S01]  /*06d0*/  FFMA R12, R12, R21, R17 ;  /* 0x000000150c0c7223 */ /* 0x000fe20000000011 */
[----:B------:R-:W-:Y:S01]  /*06e0*/  HADD2.F32 R21, -RZ, R13.H0_H0 ;  /* 0x2000000dff157230 */ /* 0x000fe20000004100 */
[----:B------:R-:W1:Y:S01]  /*06f0*/  LDS.U16 R17, [R9+0x4c0] ;  /* 0x0004c00009117984 */ /* 0x000e620000000400 */
[----:B--2---:R-:W-:Y:S02]  /*0700*/  HADD2.F32 R25, -RZ, R25.H0_H0 ;  /* 0x20000019ff197230 */ /* 0x004fe40000004100 */
[----:B------:R-:W-:Y:S02]  /*0710*/  HADD2.F32 R26, -RZ, R13.H1_H1 ;  /* 0x3000000dff1a7230 */ /* 0x000fe40000004100 */
[----:B---3--:R-:W-:Y:S02]  /*0720*/  HADD2.F32 R24, -RZ, R24.H0_H0 ;  /* 0x20000018ff187230 */ /* 0x008fe40000004100 */
[----:B------:R-:W-:Y:S02]  /*0730*/  FFMA R25, R21, R25, R12 ;  /* 0x0000001915197223 */ /* 0x000fe4000000000c */
[----:B------:R-:W2:Y:S02]  /*0740*/  LDS.U16 R21, [R9+0x500] ;  /* 0x0005000009157984 */ /* 0x000ea40000000400 */
[----:B------:R-:W-:-:S02]  /*0750*/  FFMA R24, R26, R24, R25 ;  /* 0x000000181a187223 */ /* 0x000fc40000000019 */
[----:B------:R-:W3:Y:S01]  /*0760*/  LDS.64 R12, [R8+0x28] ;  /* 0x00002800080c7984 */ /* 0x000ee20000000a00 */
[----:B----4-:R-:W-:Y:S02]  /*0770*/  HADD2.F32 R26, -RZ, R22.H0_H0 ;  /* 0x20000016ff1a7230 */ /* 0x010fe40000004100 */
[--C-:B-----5:R-:W-:Y:S01]  /*0780*/  HADD2.F32 R25, -RZ, R14.reuse.H0_H0 ;  /* 0x2000000eff197230 */ /* 0x120fe20000004100 */
[----:B------:R-:W4:Y:S01]  /*0790*/  LDS.U16 R22, [R9+0x540] ;  /* 0x0005400009167984 */ /* 0x000f220000000400 */
[----:B------:R-:W-:Y:S02]  /*07a0*/  HADD2.F32 R14, -RZ, R14.H1_H1 ;  /* 0x3000000eff0e7230 */ /* 0x000fe40000004100 */
[----:B------:R-:W-:Y:S02]  /*07b0*/  HADD2.F32 R20, -RZ, R20.H0_H0 ;  /* 0x20000014ff147230 */ /* 0x000fe40000004100 */
[----:B------:R-:W-:Y:S02]  /*07c0*/  FFMA R25, R25, R26, R24 ;  /* 0x0000001a19197223 */ /* 0x000fe40000000018 */
[----:B------:R-:W5:Y:S02]  /*07d0*/  LDS.U16 R24, [R9+0x580] ;  /* 0x0005800009187984 */ /* 0x000f640000000400 */
[----:B------:R-:W-:-:S02]  /*07e0*/  FFMA R14, R14, R20, R25 ;  /* 0x000000140e0e7223 */ /* 0x000fc40000000019 */
[----:B------:R-:W5:Y:S01]  /*07f0*/  LDS.U16 R25, [R9+0x5c0] ;  /* 0x0005c00009197984 */ /* 0x000f620000000400 */
[----:B0-----:R-:W-:Y:S02]  /*0800*/  HADD2.F32 R20, -RZ, R23.H0_H0 ;  /* 0x20000017ff147230 */ /* 0x001fe40000004100 */
[--C-:B------:R-:W-:Y:S02]  /*0810*/  HADD2.F32 R23, -RZ, R15.reuse.H0_H0 ;  /* 0x2000000fff177230 */ /* 0x100fe40000004100 */
[----:B------:R-:W-:-:S03]  /*0820*/  HADD2.F32 R26, -RZ, R15.H1_H1 ;  /* 0x3000000fff1a7230 */ /* 0x000fc60000004100 */
[----:B------:R-:W-:Y:S02]  /*0830*/  FFMA R23, R23, R20, R14 ;  /* 0x0000001417177223 */ /* 0x000fe4000000000e */
[----:B------:R-:W0:Y:S04]  /*0840*/  LDS.U16 R20, [R9+0x600] ;  /* 0x0006000009147984 */ /* 0x000e280000000400 */
[----:B------:R-:W0:Y:S01]  /*0850*/  LDS.64 R14, [R8+0x30] ;  /* 0x00003000080e7984 */ /* 0x000e220000000a00 */
[----:B-1----:R-:W-:Y:S02]  /*0860*/  HADD2.F32 R17, -RZ, R17.H0_H0 ;  /* 0x20000011ff117230 */ /* 0x002fe40000004100 */
[----:B--2---:R-:W-:-:S03]  /*0870*/  HADD2.F32 R21, -RZ, R21.H0_H0 ;  /* 0x20000015ff157230 */ /* 0x004fc60000004100 */
[----:B------:R-:W-:Y:S01]  /*0880*/  FFMA R17, R26, R17, R23 ;  /* 0x000000111a117223 */ /* 0x000fe20000000017 */
[--C-:B---3--:R-:W-:Y:S02]  /*0890*/  HADD2.F32 R26, -RZ, R12.reuse.H0_H0 ;  /* 0x2000000cff1a7230 */ /* 0x108fe40000004100 */
[----:B------:R-:W-:Y:S02]  /*08a0*/  HADD2.F32 R12, -RZ, R12.H1_H1 ;  /* 0x3000000cff0c7230 */ /* 0x000fe40000004100 */
[----:B----4-:R-:W-:Y:S02]  /*08b0*/  HADD2.F32 R22, -RZ, R22.H0_H0 ;  /* 0x20000016ff167230 */ /* 0x010fe40000004100 */
[----:B------:R-:W-:Y:S01]  /*08c0*/  FFMA R21, R26, R21, R17 ;  /* 0x000000151a157223 */ /* 0x000fe20000000011 */
[--C-:B------:R-:W-:Y:S01]  /*08d0*/  HADD2.F32 R23, -RZ, R13.reuse.H0_H0 ;  /* 0x2000000dff177230 */ /* 0x100fe20000004100 */
[----:B------:R-:W1:Y:S02]  /*08e0*/  LDS.U16 R17, [R9+0x640] ;  /* 0x0006400009117984 */ /* 0x000e640000000400 */
[----:B------:R-:W-:Y:S01]  /*08f0*/  FFMA R12, R12, R22, R21 ;  /* 0x000000160c0c7223 */ /* 0x000fe20000000015 */
[----:B-----5:R-:W-:Y:S01]  /*0900*/  HADD2.F32 R24, -RZ, R24.H0_H0 ;  /* 0x20000018ff187230 */ /* 0x020fe20000004100 */
[----:B------:R-:W2:Y:S01]  /*0910*/  LDS.U16 R21, [R9+0x680] ;  /* 0x0006800009157984 */ /* 0x000ea20000000400 */
[----:B------:R-:W-:-:S02]  /*0920*/  HADD2.F32 R13, -RZ, R13.H1_H1 ;  /* 0x3000000dff0d7230 */ /* 0x000fc40000004100 */
[----:B------:R-:W-:Y:S02]  /*0930*/  HADD2.F32 R25, -RZ, R25.H0_H0 ;  /* 0x20000019ff197230 */ /* 0x000fe40000004100 */
[----:B------:R-:W-:Y:S01]  /*0940*/  FFMA R12, R23, R24, R12 ;  /* 0x00000018170c7223 */ /* 0x000fe2000000000c */
[----:B------:R-:W3:Y:S03]  /*0950*/  LDS.U16 R22, [R9+0x6c0] ;  /* 0x0006c00009167984 */ /* 0x000ee60000000400 */
[----:B------:R-:W-:Y:S01]  /*0960*/  FFMA R25, R13, R25, R12 ;  /* 0x000000190d197223 */ /* 0x000fe2000000000c */
[----:B------:R-:W4:Y:S04]  /*0970*/  LDS.U16 R23, [R9+0x700] ;  /* 0x0007000009177984 */ /* 0x000f280000000400 */
[----:B------:R-:W5:Y:S01]  /*0980*/  LDS.64 R12, [R8+0x38] ;  /* 0x00003800080c7984 */ /* 0x000f620000000a00 */
[----:B0-----:R-:W-:-:S03]  /*0990*/  HADD2.F32 R26, -RZ, R20.H0_H0 ;  /* 0x20000014ff1a7230 */ /* 0x001fc60000004100 */
[----:B------:R-:W0:Y:S01]  /*09a0*/  LDS.U16 R20, [R9+0x740] ;  /* 0x0007400009147984 */ /* 0x000e220000000400 */
[----:B------:R-:W-:-:S05]  /*09b0*/  HADD2.F32 R24, -RZ, R14.H0_H0 ;  /* 0x2000000eff187230 */ /* 0x000fca0000004100 */
[----:B------:R-:W-:Y:S02]  /*09c0*/  FFMA R26, R24, R26, R25 ;  /* 0x0000001a181a7223 */ /* 0x000fe40000000019 */
[----:B------:R-:W0:Y:S04]  /*09d0*/  LDS.U16 R25, [R9+0x780] ;  /* 0x0007800009197984 */ /* 0x000e280000000400 */
[----:B------:R-:W0:Y:S01]  /*09e0*/  LDS.U16 R24, [R9+0x7c0] ;  /* 0x0007c00009187984 */ /* 0x000e220000000400 */
[----:B------:R-:W-:Y:S02]  /*09f0*/  HADD2.F32 R27, -RZ, R14.H1_H1 ;  /* 0x3000000eff1b7230 */ /* 0x000fe40000004100 */
[----:B-1----:R-:W-:Y:S02]  /*0a00*/  HADD2.F32 R17, -RZ, R17.H0_H0 ;  /* 0x20000011ff117230 */ /* 0x002fe40000004100 */
[----:B------:R-:W-:-:S02]  /*0a10*/  HADD2.F32 R14, -RZ, R15.H0_H0 ;  /* 0x2000000fff0e7230 */ /* 0x000fc40000004100 */
[----:B--2---:R-:W-:Y:S02]  /*0a20*/  HADD2.F32 R21, -RZ, R21.H0_H0 ;  /* 0x20000015ff157230 */ /* 0x004fe40000004100 */
[----:B------:R-:W-:Y:S01]  /*0a30*/  FFMA R17, R27, R17, R26 ;  /* 0x000000111b117223 */ /* 0x000fe2000000001a */
[----:B------:R-:W-:Y:S01]  /*0a40*/  HADD2.F32 R15, -RZ, R15.H1_H1 ;  /* 0x3000000fff0f7230 */ /* 0x000fe20000004100 */
[----:B------:R-:W-:Y:S01]  /*0a50*/  UIADD3 UR4, UPT, UPT, UR4, 0x20, URZ ;  /* 0x0000002004047890 */ /* 0x000fe2000fffe0ff */
[----:B---3--:R-:W-:Y:S02]  /*0a60*/  HADD2.F32 R22, -RZ, R22.H0_H0 ;  /* 0x20000016ff167230 */ /* 0x008fe40000004100 */
[----:B------:R-:W-:Y:S01]  /*0a70*/  FFMA R14, R14, R21, R17 ;  /* 0x000000150e0e7223 */ /* 0x000fe20000000011 */
[----:B----4-:R-:W-:-:S03]  /*0a80*/  HADD2.F32 R23, -RZ, R23.H0_H0 ;  /* 0x20000017ff177230 */ /* 0x010fc60000004100 */
[----:B------:R-:W-:Y:S01]  /*0a90*/  FFMA R14, R15, R22, R14 ;  /* 0x000000160f0e7223 */ /* 0x000fe2000000000e */
[----:B------:R-:W-:Y:S01]  /*0aa0*/  ISETP.LE.AND P1, PT, R6, UR4, PT ;  /* 0x0000000406007c0c */ /* 0x000fe2000bf23270 */
[--C-:B-----5:R-:W-:Y:S02]  /*0ab0*/  HADD2.F32 R17, -RZ, R12.reuse.H0_H0 ;  /* 0x2000000cff117230 */ /* 0x120fe40000004100 */
[----:B------:R-:W-:Y:S02]  /*0ac0*/  HADD2.F32 R15, -RZ, R12.H1_H1 ;  /* 0x3000000cff0f7230 */ /* 0x000fe40000004100 */
[----:B0-----:R-:W-:Y:S02]  /*0ad0*/  HADD2.F32 R20, -RZ, R20.H0_H0 ;  /* 0x20000014ff147230 */ /* 0x001fe40000004100 */
[----:B------:R-:W-:Y:S01]  /*0ae0*/  FFMA R14, R17, R23, R14 ;  /* 0x00000017110e7223 */ /* 0x000fe2000000000e */
[----:B------:R-:W-:-:S03]  /*0af0*/  HADD2.F32 R17, -RZ, R13.H0_H0 ;  /* 0x2000000dff117230 */ /* 0x000fc60000004100 */
[----:B------:R-:W-:Y:S01]  /*0b00*/  FFMA R14, R15, R20, R14 ;  /* 0x000000140f0e7223 */ /* 0x000fe2000000000e */
[----:B------:R-:W-:Y:S02]  /*0b10*/  HADD2.F32 R25, -RZ, R25.H0_H0 ;  /* 0x20000019ff197230 */ /* 0x000fe40000004100 */
[----:B------:R-:W-:Y:S02]  /*0b20*/  HADD2.F32 R12, -RZ, R13.H1_H1 ;  /* 0x3000000dff0c7230 */ /* 0x000fe40000004100 */
[----:B------:R-:W-:Y:S02]  /*0b30*/  HADD2.F32 R24, -RZ, R24.H0_H0 ;  /* 0x20000018ff187230 */ /* 0x000fe40000004100 */
[----:B------:R-:W-:Y:S01]  /*0b40*/  FFMA R17, R17, R25, R14 ;  /* 0x0000001911117223 */ /* 0x000fe2000000000e */
[----:B------:R-:W-:Y:S02]  /*0b50*/  IADD3 R10, PT, PT, R10, 0x20, RZ ;  /* 0x000000200a0a7810 */ /* 0x000fe40007ffe0ff */
[----:B------:R-:W-:Y:S01]  /*0b60*/  IADD3 R2, PT, PT, R2, 0x20, RZ ;  /* 0x0000002002027810 */ /* 0x000fe20007ffe0ff */
[----:B------:R-:W-:Y:S01]  /*0b70*/  FFMA R17, R12, R24, R17 ;  /* 0x000000180c117223 */ /* 0x000fe20000000011 */
[----:B------:R-:W-:-:S02]  /*0b80*/  IADD3 R3, PT, PT, R3, 0x20, RZ ;  /* 0x0000002003037810 */ /* 0x000fc40007ffe0ff */
[----:B------:R-:W-:Y:S01]  /*0b90*/  LEA R7, R6, R7, 0x5 ;  /* 0x0000000706077211 */ /* 0x000fe200078e28ff */
[----:B------:R-:W-:Y:S06]  /*0ba0*/  BAR.SYNC.DEFER_BLOCKING 0x0 ;  /* 0x0000000000007b1d */ /* 0x000fec0000010000 */
[----:B------:R-:W-:Y:S05]  /*0bb0*/  @!P1 BRA `(.L_x_1) ;  /* 0xfffffff400889947 */ /* 0x000fea000383ffff */
.L_x_0:
[----:B------:R-:W-:-:S04]  /*0bc0*/  VIMNMX R3, PT, PT, R5, R4, !PT ;  /* 0x0000000405037248 */ /* 0x000fc80007fe0100 */
[----:B------:R-:W-:-:S13]  /*0bd0*/  ISETP.GE.AND P0, PT, R3, R6, PT ;  /* 0x000000060300720c */ /* 0x000fda0003f06270 */
[----:B------:R-:W-:Y:S05]  /*0be0*/  @P0 EXIT ;  /* 0x000000000000094d */ /* 0x000fea0003800000 */
[----:B------:R-:W0:Y:S01]  /*0bf0*/  LDC.64 R2, c[0x0][0x398] ;  /* 0x0000e600ff027b82 */ /* 0x000e220000000a00 */
[----:B------:R-:W-:Y:S01]  /*0c00*/  IMAD R5, R4, R6, R5 ;  /* 0x0000000604057224 */ /* 0x000fe200078e0205 */
[----:B------:R-:W-:-:S03]  /*0c10*/  F2FP.F16.F32.PACK_AB R17, RZ, R17 ;  /* 0x00000011ff11723e */ /* 0x000fc600000000ff */
[----:B0-----:R-:W-:-:S05]  /*0c20*/  IMAD.WIDE R2, R5, 0x2, R2 ;  /* 0x0000000205027825 */ /* 0x001fca00078e0202 */
[----:B------:R-:W-:Y:S01]  /*0c30*/  STG.E.U16 desc[UR8][R2.64], R17 ;  /* 0x0000001102007986 */ /* 0x000fe2000c101508 */
[----:B------:R-:W-:Y:S05]  /*0c40*/  EXIT ;  /* 0x000000000000794d */ /* 0x000fea0003800000 */
.L_x_2:
[----:B------:R-:W-:-:S00]  /*0c50*/  BRA `(.L_x_2) ;  /* 0xfffffffc00fc7947 */ /* 0x000fc0000383ffff */
[----:B------:R-:W-:-:S00]  /*0c60*/  NOP ;  /* 0x0000000000007918 */ /* 0x000fc00000000000 */
        /* <DEDUP_REMOVED lines=9> */
.L_x_9:


//--------------------- .text._Z11matmul_elemiP6__halfS0_S0_ --------------------------
	.section	.text._Z11matmul_elemiP6__halfS0_S0_,"ax",@progbits
	.align	128
        .global         _Z11matmul_elemiP6__halfS0_S0_
        .type           _Z11matmul_elemiP6__halfS0_S0_,@function
        .size           _Z11matmul_elemiP6__halfS0_S0_,(.L_x_10 - _Z11matmul_elemiP6__halfS0_S0_)
        .other          _Z11matmul_elemiP6__halfS0_S0_,@"STO_CUDA_ENTRY STV_DEFAULT"
_Z11matmul_elemiP6__halfS0_S0_:
.text._Z11matmul_elemiP6__halfS0_S0_:
[----:B------:R-:W-:Y:S01]  /*0000*/  LDC R1, c[0x0][0x37c] ;  /* 0x0000df00ff017b82 */ /* 0x000fe20000000800 */
[----:B------:R-:W0:Y:S07]  /*0010*/  S2R R3, SR_TID.X ;  /* 0x0000000000037919 */ /* 0x000e2e0000002100 */
[----:B------:R-:W0:Y:S01]  /*0020*/  LDC R0, c[0x0][0x360] ;  /* 0x0000d800ff007b82 */ /* 0x000e220000000800 */
[----:B------:R-:W1:Y:S01]  /*0030*/  LDCU UR12, c[0x0][0x380] ;  /* 0x00007000ff0c77ac */ /* 0x000e620008000800 */
[----:B------:R-:W2:Y:S06]  /*0040*/  S2R R2, SR_TID.Y ;  /* 0x0000000000027919 */ /* 0x000eac0000002200 */
[----:B------:R-:W0:Y:S08]  /*0050*/  S2UR UR4, SR_CTAID.X ;  /* 0x00000000000479c3 */ /* 0x000e300000002500 */
[----:B------:R-:W2:Y:S08]  /*0060*/  S2UR UR5, SR_CTAID.Y ;  /* 0x00000000000579c3 */ /* 0x000eb00000002600 */
[----:B------:R-:W2:Y:S01]  /*0070*/  LDC R13, c[0x0][0x364] ;  /* 0x0000d900ff0d7b82 */ /* 0x000ea20000000800 */
[----:B0-----:R-:W-:-:S02]  /*0080*/  IMAD R0, R0, UR4, R3 ;  /* 0x0000000400007c24 */ /* 0x001fc4000f8e0203 */
[----:B--2---:R-:W-:-:S05]  /*0090*/  IMAD R13, R13, UR5, R2 ;  /* 0x000000050d0d7c24 */ /* 0x004fca000f8e0202 */
[----:B------:R-:W-:-:S04]  /*00a0*/  VIMNMX R2, PT, PT, R0, R13, !PT ;  /* 0x0000000d00027248 */ /* 0x000fc80007fe0100 */
[----:B-1----:R-:W-:-:S13]  /*00b0*/  ISETP.GE.AND P0, PT, R2, UR12, PT ;  /* 0x0000000c02007c0c */ /* 0x002fda000bf06270 */
[----:B------:R-:W-:Y:S05]  /*00c0*/  @P0 EXIT ;  /* 0x000000000000094d */ /* 0x000fea0003800000 */
[----:B------:R-:W-:Y:S01]  /*00d0*/  UISETP.GE.U32.AND UP0, UPT, UR12, 0x8, UPT ;  /* 0x000000080c00788c */ /* 0x000fe2000bf06070 */
[----:B------:R-:W-:Y:S02]  /*00e0*/  HFMA2 R20, -RZ, RZ, 0, 0 ;  /* 0x00000000ff147431 */ /* 0x000fe400000001ff */
[----:B------:R-:W-:Y:S01]  /*00f0*/  IMAD R13, R13, UR12, RZ ;  /* 0x0000000c0d0d7c24 */ /* 0x000fe2000f8e02ff */
[----:B------:R-:W-:Y:S01]  /*0100*/  UMOV UR4, URZ ;  /* 0x000000ff00047c82 */ /* 0x000fe20008000000 */
[----:B------:R-:W0:Y:S04]  /*0110*/  LDCU.64 UR10, c[0x0][0x358] ;  /* 0x00006b00ff0a77ac */ /* 0x000e280008000a00 */
[----:B------:R-:W-:Y:S05]  /*0120*/  BRA.U !UP0, `(.L_x_3) ;  /* 0x0000000508407547 */ /* 0x000fea000b800000 */
[----:B------:R-:W1:Y:S01]  /*0130*/  LDC.64 R2, c[0x0][0x388] ;  /* 0x0000e200ff027b82 */ /* 0x000e620000000a00 */
[----:B------:R-:W2:Y:S01]  /*0140*/  LDCU.64 UR14, c[0x0][0x390] ;  /* 0x00007200ff0e77ac */ /* 0x000ea20008000a00 */
[----:B------:R-:W-:Y:S02]  /*0150*/  MOV R20, RZ ;  /* 0x000000ff00147202 */ /* 0x000fe40000000f00 */
[----:B------:R-:W-:Y:S01]  /*0160*/  MOV R12, R0 ;  /* 0x00000000000c7202 */ /* 0x000fe20000000f00 */
[----:B------:R-:W-:-:S04]  /*0170*/  ULOP3.LUT UR4, UR12, 0x7ffffff8, URZ, 0xc0, !UPT ;  /* 0x7ffffff80c047892 */ /* 0x000fc8000f8ec0ff */
[----:B------:R-:W-:Y:S02]  /*0180*/  UIADD3 UR5, UPT, UPT, -UR4, URZ, URZ ;  /* 0x000000ff04057290 */ /* 0x000fe4000fffe1ff */
[----:B--2---:R-:W-:Y:S02]  /*0190*/  UIMAD.WIDE UR6, UR12, 0xc, UR14 ;  /* 0x0000000c0c0678a5 */ /* 0x004fe4000f8e020e */
[----:B------:R-:W-:Y:S01]  /*01a0*/  UIMAD.WIDE UR8, UR12, 0xe, UR14 ;  /* 0x0000000e0c0878a5 */ /* 0x000fe2000f8e020e */
[----:B-1----:R-:W-:-:S03]  /*01b0*/  IMAD.WIDE.U32 R2, R13, 0x2, R2 ;  /* 0x000000020d027825 */ /* 0x002fc600078e0002 */
[----:B------:R-:W-:-:S04]  /*01c0*/  IADD3 R2, P0, PT, R2, 0x8, RZ ;  /* 0x0000000802027810 */ /* 0x000fc80007f1e0ff */
[----:B------:R-:W-:-:S09]  /*01d0*/  IADD3.X R3, PT, PT, RZ, R3, RZ, P0, !PT ;  /* 0x00000003ff037210 */ /* 0x000fd200007fe4ff */
.L_x_4:
[----:B------:R-:W-:Y:S01]  /*01e0*/  UIMAD.WIDE UR18, UR12, 0x2, UR14 ;  /* 0x000000020c1278a5 */ /* 0x000fe2000f8e020e */
[----:B------:R-:W-:Y:S01]  /*01f0*/  MOV R7, 0x2 ;  /* 0x0000000200077802 */ /* 0x000fe20000000f00 */
[----:B------:R-:W-:Y:S01]  /*0200*/  UIMAD.WIDE UR20, UR12, 0x4, UR14 ;  /* 0x000000040c1478a5 */ /* 0x000fe2000f8e020e */
[----:B------:R-:W-:Y:S01]  /*0210*/  HFMA2 R11, -RZ, RZ, 0, 1.1920928955078125e-07 ;  /* 0x00000002ff0b7431 */ /* 0x000fe200000001ff */
[----:B------:R-:W-:Y:S01]  /*0220*/  UIMAD.WIDE UR16, UR12, 0x6, UR14 ;  /* 0x000000060c1078a5 */ /* 0x000fe2000f8e020e */
[----:B0-----:R-:W2:Y:S01]  /*0230*/  LDG.E.U16 R23, desc[UR10][R2.64+-0x8] ;  /* 0xfffff80a02177981 */ /* 0x001ea2000c1e1500 */
[----:B------:R-:W-:Y:S01]  /*0240*/  MOV R4, UR18 ;  /* 0x0000001200047c02 */ /* 0x000fe20008000f00 */
[----:B------:R-:W-:Y:S01]  /*0250*/  IMAD.WIDE R6, R12, R7, UR14 ;  /* 0x0000000e0c067e25 */ /* 0x000fe2000f8e0207 */
[----:B------:R-:W-:Y:S01]  /*0260*/  MOV R5, UR19 ;  /* 0x0000001300057c02 */ /* 0x000fe20008000f00 */
[----:B------:R-:W3:Y:S01]  /*0270*/  LDG.E.U16 R22, desc[UR10][R2.64+-0x6] ;  /* 0xfffffa0a02167981 */ /* 0x000ee2000c1e1500 */
[----:B------:R-:W-:-:S02]  /*0280*/  MOV R8, UR20 ;  /* 0x0000001400087c02 */ /* 0x000fc40008000f00 */
[----:B------:R-:W-:Y:S01]  /*0290*/  MOV R9, UR21 ;  /* 0x0000001500097c02 */ /* 0x000fe20008000f00 */
[C---:B------:R-:W-:Y:S01]  /*02a0*/  IMAD.WIDE R4, R12.reuse, 0x2, R4 ;  /* 0x000000020c047825 */ /* 0x040fe200078e0204 */
[----:B------:R0:W4:Y:S03]  /*02b0*/  LDG.E.U16 R21, desc[UR10][R6.64] ;  /* 0x0000000a06157981 */ /* 0x000126000c1e1500 */
[----:B------:R-:W-:Y:S02]  /*02c0*/  HFMA2 R27, -RZ, RZ, 0, 1.1920928955078125e-07 ;  /* 0x00000002ff1b7431 */ /* 0x000fe400000001ff */
[C---:B------:R-:W-:Y:S01]  /*02d0*/  IMAD.WIDE R10, R12.reuse, R11, UR16 ;  /* 0x000000100c0a7e25 */ /* 0x040fe2000f8e020b */
[----:B------:R1:W5:Y:S01]  /*02e0*/  LDG.E.U16 R19, desc[UR10][R4.64] ;  /* 0x0000000a04137981 */ /* 0x000362000c1e1500 */
[----:B------:R-:W-:Y:S02]  /*02f0*/  UIMAD.WIDE UR16, UR12, 0x8, UR14 ;  /* 0x000000080c1078a5 */ /* 0x000fe4000f8e020e */
[----:B------:R-:W-:Y:S01]  /*0300*/  IMAD.WIDE R8, R12, 0x2, R8 ;  /* 0x000000020c087825 */ /* 0x000fe200078e0208 */
[----:B------:R-:W-:Y:S01]  /*0310*/  MOV R25, 0x2 ;  /* 0x0000000200197802 */ /* 0x000fe20000000f00 */
[----:B------:R-:W5:Y:S01]  /*0320*/  LDG.E.U16 R18, desc[UR10][R2.64+-0x4] ;  /* 0xfffffc0a02127981 */ /* 0x000f62000c1e1500 */
[----:B------:R-:W-:-:S03]  /*0330*/  UIMAD.WIDE UR18, UR12, 0xa, UR14 ;  /* 0x0000000a0c1278a5 */ /* 0x000fc6000f8e020e */
[----:B------:R-:W5:Y:S01]  /*0340*/  LDG.E.U16 R17, desc[UR10][R8.64] ;  /* 0x0000000a08117981 */ /* 0x000f62000c1e1500 */
[----:B0-----:R-:W-:-:S03]  /*0350*/  IMAD.WIDE R6, R12, R25, UR16 ;  /* 0x000000100c067e25 */ /* 0x001fc6000f8e0219 */
[----:B------:R0:W5:Y:S01]  /*0360*/  LDG.E.U16 R15, desc[UR10][R10.64] ;  /* 0x0000000a0a0f7981 */ /* 0x000162000c1e1500 */
[----:B-1----:R-:W-:-:S03]  /*0370*/  IMAD.WIDE R4, R12, R27, UR18 ;  /* 0x000000120c047e25 */ /* 0x002fc6000f8e021b */
[----:B------:R-:W5:Y:S04]  /*0380*/  LDG.E.U16 R16, desc[UR10][R2.64+-0x2] ;  /* 0xfffffe0a02107981 */ /* 0x000f68000c1e1500 */
[----:B------:R-:W5:Y:S01]  /*0390*/  LDG.E.U16 R14, desc[UR10][R2.64] ;  /* 0x0000000a020e7981 */ /* 0x000f62000c1e1500 */
[----:B0-----:R-:W-:-:S03]  /*03a0*/  MOV R11, 0x2 ;  /* 0x00000002000b7802 */ /* 0x001fc60000000f00 */
[----:B------:R-:W5:Y:S02]  /*03b0*/  LDG.E.U16 R6, desc[UR10][R6.64] ;  /* 0x0000000a06067981 */ /* 0x000f64000c1e1500 */
[CC--:B------:R-:W-:Y:S02]  /*03c0*/  IMAD.WIDE R8, R12.reuse, R11.reuse, UR6 ;  /* 0x000000060c087e25 */ /* 0x0c0fe4000f8e020b */
[----:B------:R-:W5:Y:S04]  /*03d0*/  LDG.E.U16 R24, desc[UR10][R2.64+0x2] ;  /* 0x0000020a02187981 */ /* 0x000f68000c1e1500 */
[----:B------:R-:W5:Y:S01]  /*03e0*/  LDG.E.U16 R4, desc[UR10][R4.64] ;  /* 0x0000000a04047981 */ /* 0x000f62000c1e1500 */
[----:B------:R-:W-:-:S03]  /*03f0*/  IMAD.WIDE R10, R12, R11, UR8 ;  /* 0x000000080c0a7e25 */ /* 0x000fc6000f8e020b */
[----:B------:R-:W5:Y:S04]  /*0400*/  LDG.E.U16 R8, desc[UR10][R8.64] ;  /* 0x0000000a08087981 */ /* 0x000f68000c1e1500 */
[----:B------:R-:W5:Y:S04]  /*0410*/  LDG.E.U16 R26, desc[UR10][R2.64+0x4] ;  /* 0x0000040a021a7981 */ /* 0x000f68000c1e1500 */
[----:B------:R0:W5:Y:S04]  /*0420*/  LDG.E.U16 R25, desc[UR10][R2.64+0x6] ;  /* 0x0000060a02197981 */ /* 0x000168000c1e1500 */
[----:B------:R-:W5:Y:S01]  /*0430*/  LDG.E.U16 R10, desc[UR10][R10.64] ;  /* 0x0000000a0a0a7981 */ /* 0x000f62000c1e1500 */
[----:B------:R-:W-:-:S04]  /*0440*/  UIADD3 UR5, UPT, UPT, UR5, 0x8, URZ ;  /* 0x0000000805057890 */ /* 0x000fc8000fffe0ff */
[----:B------:R-:W-:Y:S01]  /*0450*/  UISETP.NE.AND UP0, UPT, UR5, URZ, UPT ;  /* 0x000000ff0500728c */ /* 0x000fe2000bf05270 */
[----:B0-----:R-:W-:-:S04]  /*0460*/  IADD3 R2, P0, PT, R2, 0x10, RZ ;  /* 0x0000001002027810 */ /* 0x001fc80007f1e0ff */
[----:B------:R-:W-:Y:S01]  /*0470*/  IADD3.X R3, PT, PT, RZ, R3, RZ, P0, !PT ;  /* 0x00000003ff037210 */ /* 0x000fe200007fe4ff */
[----:B--2---:R-:W-:Y:S02]  /*0480*/  HADD2.F32 R23, -RZ, R23.H0_H0 ;  /* 0x20000017ff177230 */ /* 0x004fe40000004100 */
[----:B---3--:R-:W-:Y:S02]  /*0490*/  HADD2.F32 R22, -RZ, R22.H0_H0 ;  /* 0x20000016ff167230 */ /* 0x008fe40000004100 */
[----:B----4-:R-:W-:Y:S02]  /*04a0*/  HADD2.F32 R21, -RZ, R21.H0_H0 ;  /* 0x20000015ff157230 */ /* 0x010fe40000004100 */
[----:B-----5:R-:W-:-:S03]  /*04b0*/  HADD2.F32 R19, -RZ, R19.H0_H0 ;  /* 0x20000013ff137230 */ /* 0x020fc60000004100 */
[----:B------:R-:W-:Y:S01]  /*04c0*/  FFMA R21, R23, R21, R20 ;  /* 0x0000001517157223 */ /* 0x000fe20000000014 */
[----:B------:R-:W-:-:S03]  /*04d0*/  HADD2.F32 R18, -RZ, R18.H0_H0 ;  /* 0x20000012ff127230 */ /* 0x000fc60000004100 */
[----:B------:R-:W-:Y:S01]  /*04e0*/  FFMA R19, R22, R19, R21 ;  /* 0x0000001316137223 */ /* 0x000fe20000000015 */
[----:B------:R-:W-:Y:S02]  /*04f0*/  HADD2.F32 R17, -RZ, R17.H0_H0 ;  /* 0x20000011ff117230 */ /* 0x000fe40000004100 */
        /* <DEDUP_REMOVED lines=11> */
[----:B------:R-:W-:Y:S01]  /*05b0*/  HADD2.F32 R7, -RZ, R26.H0_H0 ;  /* 0x2000001aff077230 */ /* 0x000fe20000004100 */
[----:B------:R-:W-:Y:S01]  /*05c0*/  MOV R5, UR12 ;  /* 0x0000000c00057c02 */ /* 0x000fe20008000f00 */
[----:B------:R-:W-:-:S03]  /*05d0*/  HADD2.F32 R25, -RZ, R25.H0_H0 ;  /* 0x20000019ff197230 */ /* 0x000fc60000004100 */
[----:B------:R-:W-:Y:S01]  /*05e0*/  FFMA R4, R7, R8, R4 ;  /* 0x0000000807047223 */ /* 0x000fe20000000004 */
[----:B------:R-:W-:Y:S01]  /*05f0*/  HADD2.F32 R10, -RZ, R10.H0_H0 ;  /* 0x2000000aff0a7230 */ /* 0x000fe20000004100 */
[----:B------:R-:W-:-:S04]  /*0600*/  LEA R12, R5, R12, 0x3 ;  /* 0x0000000c050c7211 */ /* 0x000fc800078e18ff */
[----:B------:R-:W-:Y:S01]  /*0610*/  FFMA R20, R25, R10, R4 ;  /* 0x0000000a19147223 */ /* 0x000fe20000000004 */
[----:B------:R-:W-:Y:S06]  /*0620*/  BRA.U UP0, `(.L_x_4) ;  /* 0xfffffff900ec7547 */ /* 0x000fec000b83ffff */
.L_x_3:
[----:B------:R-:W-:-:S04]  /*0630*/  ULOP3.LUT UR6, UR12, 0x7, URZ, 0xc0, !UPT ;  /* 0x000000070c067892 */ /* 0x000fc8000f8ec0ff */
[----:B------:R-:W-:-:S09]  /*0640*/  UISETP.NE.AND UP0, UPT, UR6, URZ, UPT ;  /* 0x000000ff0600728c */ /* 0x000fd2000bf05270 */
[----:B------:R-:W-:Y:S05]  /*0650*/  BRA.U !UP0, `(.L_x_5) ;  /* 0x0000000508587547 */ /* 0x000fea000b800000 */
[----:B------:R-:W-:Y:S02]  /*0660*/  UISETP.GE.U32.AND UP0, UPT, UR6, 0x4, UPT ;  /* 0x000000040600788c */ /* 0x000fe4000bf06070 */
[----:B------:R-:W-:-:S04]  /*0670*/  ULOP3.LUT UR5, UR12, 0x3, URZ, 0xc0, !UPT ;  /* 0x000000030c057892 */ /* 0x000fc8000f8ec0ff */
[----:B------:R-:W-:-:S03]  /*0680*/  UISETP.NE.AND UP1, UPT, UR5, URZ, UPT ;  /* 0x000000ff0500728c */ /* 0x000fc6000bf25270 */
[----:B------:R-:W-:Y:S08]  /*0690*/  BRA.U !UP0, `(.L_x_6) ;  /* 0x00000001089c7547 */ /* 0x000ff0000b800000 */
[----:B------:R-:W1:Y:S01]  /*06a0*/  LDC.64 R6, c[0x0][0x390] ;  /* 0x0000e400ff067b82 */ /* 0x000e620000000a00 */
[----:B------:R-:W2:Y:S01]  /*06b0*/  LDCU.64 UR6, c[0x0][0x388] ;  /* 0x00007100ff0677ac */ /* 0x000ea20008000a00 */
[----:B------:R-:W-:Y:S02]  /*06c0*/  MOV R9, UR4 ;  /* 0x0000000400097c02 */ /* 0x000fe40008000f00 */
[C---:B------:R-:W-:Y:S02]  /*06d0*/  IADD3 R3, PT, PT, R13.reuse, UR4, RZ ;  /* 0x000000040d037c10 */ /* 0x040fe4000fffe0ff */
[----:B------:R-:W-:Y:S01]  /*06e0*/  IADD3 R10, P0, PT, R13, UR4, RZ ;  /* 0x000000040d0a7c10 */ /* 0x000fe2000ff1e0ff */
[----:B------:R-:W-:Y:S01]  /*06f0*/  IMAD R9, R9, UR12, R0 ;  /* 0x0000000c09097c24 */ /* 0x000fe2000f8e0200 */
[----:B------:R-:W3:Y:S01]  /*0700*/  LDC.64 R4, c[0x0][0x388] ;  /* 0x0000e200ff047b82 */ /* 0x000ee20000000a00 */
[----:B------:R-:W-:Y:S02]  /*0710*/  MOV R11, UR12 ;  /* 0x0000000c000b7c02 */ /* 0x000fe40008000f00 */
[----:B------:R-:W-:Y:S01]  /*0720*/  MOV R15, UR12 ;  /* 0x0000000c000f7c02 */ /* 0x000fe20008000f00 */
[----:B-1----:R-:W-:Y:S01]  /*0730*/  IMAD.WIDE R6, R9, 0x2, R6 ;  /* 0x0000000209067825 */ /* 0x002fe200078e0206 */
[----:B------:R-:W-:-:S05]  /*0740*/  MOV R9, UR12 ;  /* 0x0000000c00097c02 */ /* 0x000fca0008000f00 */
[----:B------:R-:W-:Y:S02]  /*0750*/  IMAD.WIDE R8, R9, 0x2, R6 ;  /* 0x0000000209087825 */ /* 0x000fe400078e0206 */
[----:B0-----:R-:W4:Y:S02]  /*0760*/  LDG.E.U16 R6, desc[UR10][R6.64] ;  /* 0x0000000a06067981 */ /* 0x001f24000c1e1500 */
[----:B---3--:R-:W-:Y:S01]  /*0770*/  IMAD.WIDE.U32 R4, R3, 0x2, R4 ;  /* 0x0000000203047825 */ /* 0x008fe200078e0004 */
[----:B------:R-:W-:Y:S01]  /*0780*/  IADD3.X R3, PT, PT, RZ, RZ, RZ, P0, !PT ;  /* 0x000000ffff037210 */ /* 0x000fe200007fe4ff */
[----:B------:R-:W3:Y:S01]  /*0790*/  LDG.E.U16 R16, desc[UR10][R8.64] ;  /* 0x0000000a08107981 */ /* 0x000ee2000c1e1500 */
[----:B--2---:R-:W-:-:S03]  /*07a0*/  LEA R2, P0, R10, UR6, 0x1 ;  /* 0x000000060a027c11 */ /* 0x004fc6000f8008ff */
[----:B------:R-:W2:Y:S01]  /*07b0*/  LDG.E.U16 R4, desc[UR10][R4.64] ;  /* 0x0000000a04047981 */ /* 0x000ea2000c1e1500 */
[----:B------:R-:W-:Y:S01]  /*07c0*/  LEA.HI.X R3, R10, UR7, R3, 0x1, P0 ;  /* 0x000000070a037c11 */ /* 0x000fe200080f0c03 */
[----:B------:R-:W-:-:S04]  /*07d0*/  IMAD.WIDE R10, R11, 0x2, R8 ;  /* 0x000000020b0a7825 */ /* 0x000fc800078e0208 */
[----:B------:R-:W5:Y:S01]  /*07e0*/  LDG.E.U16 R12, desc[UR10][R2.64+0x2] ;  /* 0x0000020a020c7981 */ /* 0x000f62000c1e1500 */
[----:B------:R-:W-:-:S03]  /*07f0*/  IMAD.WIDE R14, R15, 0x2, R10 ;  /* 0x000000020f0e7825 */ /* 0x000fc600078e020a */
[----:B------:R-:W5:Y:S04]  /*0800*/  LDG.E.U16 R17, desc[UR10][R2.64+0x4] ;  /* 0x0000040a02117981 */ /* 0x000f68000c1e1500 */
[----:B------:R-:W5:Y:S04]  /*0810*/  LDG.E.U16 R10, desc[UR10][R10.64] ;  /* 0x0000000a0a0a7981 */ /* 0x000f68000c1e1500 */
[----:B------:R-:W5:Y:S04]  /*0820*/  LDG.E.U16 R18, desc[UR10][R2.64+0x6] ;  /* 0x0000060a02127981 */ /* 0x000f68000c1e1500 */
[----:B------:R-:W5:Y:S01]  /*0830*/  LDG.E.U16 R14, desc[UR10][R14.64] ;  /* 0x0000000a0e0e7981 */ /* 0x000f62000c1e1500 */
[----:B------:R-:W-:Y:S01]  /*0840*/  UIADD3 UR4, UPT, UPT, UR4, 0x4, URZ ;  /* 0x0000000404047890 */ /* 0x000fe2000fffe0ff */
[----:B----4-:R-:W-:-:S02]  /*0850*/  HADD2.F32 R6, -RZ, R6.H0_H0 ;  /* 0x20000006ff067230 */ /* 0x010fc40000004100 */
[----:B---3--:R-:W-:Y:S02]  /*0860*/  HADD2.F32 R16, -RZ, R16.H0_H0 ;  /* 0x20000010ff107230 */ /* 0x008fe40000004100 */
[----:B--2---:R-:W-:-:S05]  /*0870*/  HADD2.F32 R5, -RZ, R4.H0_H0 ;  /* 0x20000004ff057230 */ /* 0x004fca0000004100 */
[----:B------:R-:W-:Y:S01]  /*0880*/  FFMA R5, R5, R6, R20 ;  /* 0x0000000605057223 */ /* 0x000fe20000000014 */
[----:B-----5:R-:W-:Y:S02]  /*0890*/  HADD2.F32 R12, -RZ, R12.H0_H0 ;  /* 0x2000000cff0c7230 */ /* 0x020fe40000004100 */
[----:B------:R-:W-:-:S03]  /*08a0*/  HADD2.F32 R4, -RZ, R17.H0_H0 ;  /* 0x20000011ff047230 */ /* 0x000fc60000004100 */
[----:B------:R-:W-:Y:S01]  /*08b0*/  FFMA R5, R12, R16, R5 ;  /* 0x000000100c057223 */ /* 0x000fe20000000005 */
[----:B------:R-:W-:Y:S02]  /*08c0*/  HADD2.F32 R6, -RZ, R10.H0_H0 ;  /* 0x2000000aff067230 */ /* 0x000fe40000004100 */
[----:B------:R-:W-:-:S03]  /*08d0*/  HADD2.F32 R3, -RZ, R18.H0_H0 ;  /* 0x20000012ff037230 */ /* 0x000fc60000004100 */
[----:B------:R-:W-:Y:S01]  /*08e0*/  FFMA R4, R4, R6, R5 ;  /* 0x0000000604047223 */ /* 0x000fe20000000005 */
[----:B------:R-:W-:-:S05]  /*08f0*/  HADD2.F32 R14, -RZ, R14.H0_H0 ;  /* 0x2000000eff0e7230 */ /* 0x000fca0000004100 */
[----:B------:R-:W-:-:S07]  /*0900*/  FFMA R20, R3, R14, R4 ;  /* 0x0000000e03147223 */ /* 0x000fce0000000004 */
.L_x_6:
[----:B------:R-:W-:Y:S05]  /*0910*/  BRA.U !UP1, `(.L_x_5) ;  /* 0x0000000109a87547 */ /* 0x000fea000b800000 */
[----:B------:R-:W-:Y:S02]  /*0920*/  UISETP.NE.AND UP0, UPT, UR5, 0x1, UPT ;  /* 0x000000010500788c */ /* 0x000fe4000bf05270 */
[----:B------:R-:W-:-:S04]  /*0930*/  ULOP3.LUT UR6, UR12, 0x1, URZ, 0xc0, !UPT ;  /* 0x000000010c067892 */ /* 0x000fc8000f8ec0ff */
[----:B------:R-:W-:-:S03]  /*0940*/  UISETP.NE.U32.AND UP1, UPT, UR6, 0x1, UPT ;  /* 0x000000010600788c */ /* 0x000fc6000bf25070 */
[----:B------:R-:W-:Y:S08]  /*0950*/  BRA.U !UP0, `(.L_x_7) ;  /* 0x0000000108647547 */ /* 0x000ff0000b800000 */
[----:B------:R-:W1:Y:S01]  /*0960*/  LDC.64 R4, c[0x0][0x390] ;  /* 0x0000e400ff047b82 */ /* 0x000e620000000a00 */
[----:B------:R-:W2:Y:S01]  /*0970*/  LDCU.64 UR6, c[0x0][0x388] ;  /* 0x00007100ff0677ac */ /* 0x000ea20008000a00 */
[----:B------:R-:W-:Y:S02]  /*0980*/  MOV R9, UR4 ;  /* 0x0000000400097c02 */ /* 0x000fe40008000f00 */
[C---:B------:R-:W-:Y:S02]  /*0990*/  IADD3 R7, PT, PT, R13.reuse, UR4, RZ ;  /* 0x000000040d077c10 */ /* 0x040fe4000fffe0ff */
[----:B------:R-:W-:Y:S01]  /*09a0*/  IADD3 R10, P0, PT, R13, UR4, RZ ;  /* 0x000000040d0a7c10 */ /* 0x000fe2000ff1e0ff */
[----:B------:R-:W-:Y:S01]  /*09b0*/  IMAD R9, R9, UR12, R0 ;  /* 0x0000000c09097c24 */ /* 0x000fe2000f8e0200 */
[----:B------:R-:W3:Y:S03]  /*09c0*/  LDC.64 R2, c[0x0][0x388] ;  /* 0x0000e200ff027b82 */ /* 0x000ee60000000a00 */
        /* <DEDUP_REMOVED lines=9> */
[----:B------:R-:W-:-:S05]  /*0a60*/  LEA.HI.X R7, R10, UR7, R7, 0x1, P0 ;  /* 0x000000070a077c11 */ /* 0x000fca00080f0c07 */
[----:B------:R-:W5:Y:S01]  /*0a70*/  LDG.E.U16 R6, desc[UR10][R6.64+0x2] ;  /* 0x0000020a06067981 */ /* 0x000f62000c1e1500 */
[----:B------:R-:W-:Y:S01]  /*0a80*/  UIADD3 UR4, UPT, UPT, UR4, 0x2, URZ ;  /* 0x0000000204047890 */ /* 0x000fe2000fffe0ff */
[----:B----4-:R-:W-:Y:S02]  /*0a90*/  HADD2.F32 R10, -RZ, R4.H0_H0 ;  /* 0x20000004ff0a7230 */ /* 0x010fe40000004100 */
[----:B---3--:R-:W-:Y:S02]  /*0aa0*/  HADD2.F32 R12, -RZ, R8.H0_H0 ;  /* 0x20000008ff0c7230 */ /* 0x008fe40000004100 */
[----:B--2---:R-:W-:-:S05]  /*0ab0*/  HADD2.F32 R11, -RZ, R2.H0_H0 ;  /* 0x20000002ff0b7230 */ /* 0x004fca0000004100 */
[----:B------:R-:W-:Y:S01]  /*0ac0*/  FFMA R10, R11, R10, R20 ;  /* 0x0000000a0b0a7223 */ /* 0x000fe20000000014 */
[----:B-----5:R-:W-:-:S05]  /*0ad0*/  HADD2.F32 R15, -RZ, R6.H0_H0 ;  /* 0x20000006ff0f7230 */ /* 0x020fca0000004100 */
[----:B------:R-:W-:-:S07]  /*0ae0*/  FFMA R20, R15, R12, R10 ;  /* 0x0000000c0f147223 */ /* 0x000fce000000000a */
.L_x_7:
[----:B------:R-:W-:Y:S05]  /*0af0*/  BRA.U UP1, `(.L_x_5) ;  /* 0x0000000101307547 */ /* 0x000fea000b800000 */
[----:B------:R-:W1:Y:S01]  /*0b00*/  LDC.64 R2, c[0x0][0x388] ;  /* 0x0000e200ff027b82 */ /* 0x000e620000000a00 */
[----:B------:R-:W-:Y:S02]  /*0b10*/  MOV R9, UR4 ;  /* 0x0000000400097c02 */ /* 0x000fe40008000f00 */
[----:B------:R-:W-:-:S03]  /*0b20*/  IADD3 R7, PT, PT, R13, UR4, RZ ;  /* 0x000000040d077c10 */ /* 0x000fc6000fffe0ff */
[----:B------:R-:W-:Y:S02]  /*0b30*/  IMAD R9, R9, UR12, R0 ;  /* 0x0000000c09097c24 */ /* 0x000fe4000f8e0200 */
[----:B------:R-:W2:Y:S01]  /*0b40*/  LDC.64 R4, c[0x0][0x390] ;  /* 0x0000e400ff047b82 */ /* 0x000ea20000000a00 */
[----:B-1----:R-:W-:-:S06]  /*0b50*/  IMAD.WIDE.U32 R2, R7, 0x2, R2 ;  /* 0x0000000207027825 */ /* 0x002fcc00078e0002 */
[----:B0-----:R-:W3:Y:S01]  /*0b60*/  LDG.E.U16 R2, desc[UR10][R2.64] ;  /* 0x0000000a02027981 */ /* 0x001ee2000c1e1500 */
[----:B--2---:R-:W-:-:S06]  /*0b70*/  IMAD.WIDE R4, R9, 0x2, R4 ;  /* 0x0000000209047825 */ /* 0x004fcc00078e0204 */
[----:B------:R-:W2:Y:S01]  /*0b80*/  LDG.E.U16 R4, desc[UR10][R4.64] ;  /* 0x0000000a04047981 */ /* 0x000ea2000c1e1500 */
[----:B---3--:R-:W-:Y:S02]  /*0b90*/  HADD2.F32 R7, -RZ, R2.H0_H0 ;  /* 0x20000002ff077230 */ /* 0x008fe40000004100 */
[----:B--2---:R-:W-:-:S05]  /*0ba0*/  HADD2.F32 R6, -RZ, R4.H0_H0 ;  /* 0x20000004ff067230 */ /* 0x004fca0000004100 */
[----:B------:R-:W-:-:S07]  /*0bb0*/  FFMA R20, R7, R6, R20 ;  /* 0x0000000607147223 */ /* 0x000fce0000000014 */
.L_x_5:
[----:B------:R-:W1:Y:S01]  /*0bc0*/  LDC.64 R2, c[0x0][0x398] ;  /* 0x0000e600ff027b82 */ /* 0x000e620000000a00 */
[----:B------:R-:W-:Y:S02]  /*0bd0*/  IADD3 R13, PT, PT, R0, R13, RZ ;  /* 0x0000000d000d7210 */ /* 0x000fe40007ffe0ff */
[----:B------:R-:W-:-:S03]  /*0be0*/  F2FP.F16.F32.PACK_AB R20, RZ, R20 ;  /* 0x00000014ff14723e */ /* 0x000fc600000000ff */
[----:B-1----:R-:W-:-:S05]  /*0bf0*/  IMAD.WIDE R2, R13, 0x2, R2 ;  /* 0x000000020d027825 */ /* 0x002fca00078e0202 */
[----:B0-----:R-:W-:Y:S01]  /*0c00*/  STG.E.U16 desc[UR10][R2.64], R20 ;  /* 0x0000001402007986 */ /* 0x001fe2000c10150a */
[----:B------:R-:W-:Y:S05]  /*0c10*/  EXIT ;  /* 0x000000000000794d */ /* 0x000fea0003800000 */
.L_x_8:
        /* <DEDUP_REMOVED lines=14> */
.L_x_10:


//--------------------- .nv.shared._Z12tiled_matmuliP6__halfS0_S0_ --------------------------
	.section	.nv.shared._Z12tiled_matmuliP6__halfS0_S0_,"aw",@nobits
	.sectionflags	@""
	.align	2
.nv.shared._Z12tiled_matmuliP6__halfS0_S0_:
	.zero		5120


//--------------------- .nv.shared.reserved.0     --------------------------
	.section	.nv.shared.reserved.0,"aw",@nobits
	.weak		__nv_reservedSMEM_offset_0_alias
	.size		__nv_reservedSMEM_offset_0_alias, 0, 64
	.other		__nv_reservedSMEM_offset_0_alias,@"STO_CUDA_RESERVED_SHARED STV_DEFAULT"
__nv_reservedSMEM_offset_0_alias:
	.zero		0
	.zero		64


//--------------------- .nv.constant0._Z12tiled_matmuliP6__halfS0_S0_ --------------------------
	.section	.nv.constant0._Z12tiled_matmuliP6__halfS0_S0_,"a",@progbits
	.sectionflags	@""
	.align	4
.nv.constant0._Z12tiled_matmuliP6__halfS0_S0_:
	.zero		928


//--------------------- .nv.constant0._Z11matmul_elemiP6__halfS0_S0_ --------------------------
	.section	.nv.constant0._Z11matmul_elemiP6__halfS0_S0_,"a",@progbits
	.sectionflags	@""
	.align	4
.nv.constant0._Z11matmul_elemiP6__halfS0_S0_:
	.zero		928


//--------------------- SYMBOLS --------------------------

	.type		.nv.reservedSmem.offset0,@object
	.size		.nv.reservedSmem.offset0,0x4
	.type		.nv.reservedSmem.cap,@object
	.size		.nv.reservedSmem.cap,0x4
